//
// Generated by NVIDIA NVVM Compiler
//
// Compiler Build ID: CL-36424714
// Cuda compilation tools, release 13.0, V13.0.88
// Based on NVVM 20.0.0
//

.version 9.0
.target sm_100
.address_size 64

	// .globl	_Z7roSolvePfiifS_ifiS_PiS_fffi

.visible .entry _Z7roSolvePfiifS_ifiS_PiS_fffi(
	.param .u64 .ptr .align 1 _Z7roSolvePfiifS_ifiS_PiS_fffi_param_0,
	.param .u32 _Z7roSolvePfiifS_ifiS_PiS_fffi_param_1,
	.param .u32 _Z7roSolvePfiifS_ifiS_PiS_fffi_param_2,
	.param .f32 _Z7roSolvePfiifS_ifiS_PiS_fffi_param_3,
	.param .u64 .ptr .align 1 _Z7roSolvePfiifS_ifiS_PiS_fffi_param_4,
	.param .u32 _Z7roSolvePfiifS_ifiS_PiS_fffi_param_5,
	.param .f32 _Z7roSolvePfiifS_ifiS_PiS_fffi_param_6,
	.param .u32 _Z7roSolvePfiifS_ifiS_PiS_fffi_param_7,
	.param .u64 .ptr .align 1 _Z7roSolvePfiifS_ifiS_PiS_fffi_param_8,
	.param .u64 .ptr .align 1 _Z7roSolvePfiifS_ifiS_PiS_fffi_param_9,
	.param .u64 .ptr .align 1 _Z7roSolvePfiifS_ifiS_PiS_fffi_param_10,
	.param .f32 _Z7roSolvePfiifS_ifiS_PiS_fffi_param_11,
	.param .f32 _Z7roSolvePfiifS_ifiS_PiS_fffi_param_12,
	.param .f32 _Z7roSolvePfiifS_ifiS_PiS_fffi_param_13,
	.param .u32 _Z7roSolvePfiifS_ifiS_PiS_fffi_param_14
)
{
	.local .align 4 .b8 	__local_depot0[12];
	.reg .b64 	%SP;
	.reg .b64 	%SPL;
	.reg .pred 	%p<15>;
	.reg .b32 	%r<53>;
	.reg .b32 	%f<139>;
	.reg .b64 	%rd<40>;

	mov.u64 	%SPL, __local_depot0;
	ld.param.u64 	%rd4, [_Z7roSolvePfiifS_ifiS_PiS_fffi_param_0];
	ld.param.u32 	%r30, [_Z7roSolvePfiifS_ifiS_PiS_fffi_param_1];
	ld.param.u32 	%r27, [_Z7roSolvePfiifS_ifiS_PiS_fffi_param_2];
	ld.param.f32 	%f29, [_Z7roSolvePfiifS_ifiS_PiS_fffi_param_3];
	ld.param.u64 	%rd5, [_Z7roSolvePfiifS_ifiS_PiS_fffi_param_4];
	ld.param.u32 	%r28, [_Z7roSolvePfiifS_ifiS_PiS_fffi_param_5];
	ld.param.u64 	%rd8, [_Z7roSolvePfiifS_ifiS_PiS_fffi_param_8];
	ld.param.f32 	%f31, [_Z7roSolvePfiifS_ifiS_PiS_fffi_param_11];
	ld.param.f32 	%f32, [_Z7roSolvePfiifS_ifiS_PiS_fffi_param_12];
	ld.param.f32 	%f33, [_Z7roSolvePfiifS_ifiS_PiS_fffi_param_13];
	ld.param.u32 	%r29, [_Z7roSolvePfiifS_ifiS_PiS_fffi_param_14];
	cvta.to.global.u64 	%rd1, %rd8;
	add.u64 	%rd2, %SPL, 0;
	mov.u32 	%r31, %tid.x;
	mov.u32 	%r32, %ctaid.x;
	mov.u32 	%r33, %ntid.x;
	mad.lo.s32 	%r1, %r32, %r33, %r31;
	setp.ge.s32 	%p1, %r1, %r30;
	@%p1 bra 	$L__BB0_19;
	cvta.to.global.u64 	%rd10, %rd4;
	cvta.to.global.u64 	%rd11, %rd5;
	mul.wide.s32 	%rd12, %r1, 4;
	add.s64 	%rd13, %rd10, %rd12;
	ld.global.f32 	%f1, [%rd13];
	cvt.rn.f32.s32 	%f34, %r27;
	div.rn.f32 	%f2, %f34, %f29;
	cvt.rzi.s32.f32 	%r2, %f2;
	ld.global.f32 	%f135, [%rd11];
	st.local.f32 	[%rd2], %f135;
	ld.global.f32 	%f134, [%rd11+4];
	st.local.f32 	[%rd2+4], %f134;
	ld.global.f32 	%f133, [%rd11+8];
	st.local.f32 	[%rd2+8], %f133;
	setp.eq.s32 	%p2, %r29, 0;
	mov.f32 	%f35, 0f3F800000;
	sub.f32 	%f36, %f35, %f1;
	selp.f32 	%f37, %f1, 0f3F000000, %p2;
	selp.f32 	%f38, %f36, 0f3F000000, %p2;
	mul.f32 	%f6, %f29, %f38;
	mul.f32 	%f7, %f29, %f37;
	setp.eq.s32 	%p3, %r29, 1;
	mov.f32 	%f127, %f1;
	mov.f32 	%f128, %f32;
	mov.f32 	%f129, %f33;
	@%p3 bra 	$L__BB0_5;
	setp.eq.s32 	%p4, %r29, 3;
	mov.f32 	%f127, %f31;
	mov.f32 	%f128, %f32;
	mov.f32 	%f129, %f1;
	@%p4 bra 	$L__BB0_5;
	setp.ne.s32 	%p5, %r29, 2;
	mov.f32 	%f127, %f31;
	mov.f32 	%f128, %f1;
	mov.f32 	%f129, %f33;
	@%p5 bra 	$L__BB0_4;
	bra.uni 	$L__BB0_5;
$L__BB0_4:
	mov.f32 	%f127, %f31;
	mov.f32 	%f128, %f32;
	mov.f32 	%f129, %f33;
$L__BB0_5:
	setp.eq.s32 	%p6, %r2, 0;
	@%p6 bra 	$L__BB0_12;
	mul.wide.s32 	%rd14, %r28, 4;
	add.s64 	%rd3, %rd2, %rd14;
	mul.f32 	%f39, %f7, %f127;
	mov.f32 	%f40, 0f3F800000;
	sub.f32 	%f11, %f40, %f39;
	setp.lt.u32 	%p7, %r2, 4;
	mov.b32 	%r46, 0;
	@%p7 bra 	$L__BB0_9;
	and.b32  	%r46, %r2, -4;
	neg.s32 	%r45, %r46;
	mad.lo.s32 	%r44, %r2, %r1, 3;
$L__BB0_8:
	ld.local.f32 	%f41, [%rd3];
	add.s32 	%r36, %r44, -2;
	add.s32 	%r37, %r44, -3;
	mul.wide.u32 	%rd15, %r37, 4;
	add.s64 	%rd16, %rd1, %rd15;
	st.global.f32 	[%rd16], %f41;
	neg.f32 	%f42, %f134;
	sub.f32 	%f43, %f42, %f133;
	fma.rn.f32 	%f44, %f7, %f43, %f135;
	fma.rn.f32 	%f45, %f7, %f44, %f134;
	div.rn.f32 	%f46, %f45, %f11;
	fma.rn.f32 	%f47, %f7, %f128, %f133;
	sub.f32 	%f48, %f44, %f129;
	mul.f32 	%f49, %f7, %f48;
	mov.f32 	%f50, 0f3F800000;
	sub.f32 	%f51, %f50, %f49;
	div.rn.f32 	%f52, %f47, %f51;
	fma.rn.f32 	%f53, %f48, %f52, %f128;
	fma.rn.f32 	%f54, %f6, %f53, %f52;
	st.local.f32 	[%rd2+8], %f54;
	fma.rn.f32 	%f55, %f127, %f46, %f44;
	fma.rn.f32 	%f56, %f6, %f55, %f46;
	st.local.f32 	[%rd2+4], %f56;
	neg.f32 	%f57, %f56;
	sub.f32 	%f58, %f57, %f54;
	fma.rn.f32 	%f59, %f6, %f58, %f44;
	st.local.f32 	[%rd2], %f59;
	ld.local.f32 	%f60, [%rd3];
	mul.wide.u32 	%rd17, %r36, 4;
	add.s64 	%rd18, %rd1, %rd17;
	st.global.f32 	[%rd18], %f60;
	fma.rn.f32 	%f61, %f7, %f58, %f59;
	fma.rn.f32 	%f62, %f7, %f61, %f56;
	div.rn.f32 	%f63, %f62, %f11;
	fma.rn.f32 	%f64, %f7, %f128, %f54;
	sub.f32 	%f65, %f61, %f129;
	mul.f32 	%f66, %f7, %f65;
	sub.f32 	%f67, %f50, %f66;
	div.rn.f32 	%f68, %f64, %f67;
	fma.rn.f32 	%f69, %f65, %f68, %f128;
	fma.rn.f32 	%f70, %f6, %f69, %f68;
	st.local.f32 	[%rd2+8], %f70;
	fma.rn.f32 	%f71, %f127, %f63, %f61;
	fma.rn.f32 	%f72, %f6, %f71, %f63;
	st.local.f32 	[%rd2+4], %f72;
	neg.f32 	%f73, %f72;
	sub.f32 	%f74, %f73, %f70;
	fma.rn.f32 	%f75, %f6, %f74, %f61;
	st.local.f32 	[%rd2], %f75;
	ld.local.f32 	%f76, [%rd3];
	add.s32 	%r38, %r44, -1;
	mul.wide.u32 	%rd19, %r38, 4;
	add.s64 	%rd20, %rd1, %rd19;
	st.global.f32 	[%rd20], %f76;
	fma.rn.f32 	%f77, %f7, %f74, %f75;
	fma.rn.f32 	%f78, %f7, %f77, %f72;
	div.rn.f32 	%f79, %f78, %f11;
	fma.rn.f32 	%f80, %f7, %f128, %f70;
	sub.f32 	%f81, %f77, %f129;
	mul.f32 	%f82, %f7, %f81;
	sub.f32 	%f83, %f50, %f82;
	div.rn.f32 	%f84, %f80, %f83;
	fma.rn.f32 	%f85, %f81, %f84, %f128;
	fma.rn.f32 	%f86, %f6, %f85, %f84;
	st.local.f32 	[%rd2+8], %f86;
	fma.rn.f32 	%f87, %f127, %f79, %f77;
	fma.rn.f32 	%f88, %f6, %f87, %f79;
	st.local.f32 	[%rd2+4], %f88;
	neg.f32 	%f89, %f88;
	sub.f32 	%f90, %f89, %f86;
	fma.rn.f32 	%f91, %f6, %f90, %f77;
	st.local.f32 	[%rd2], %f91;
	ld.local.f32 	%f92, [%rd3];
	mul.wide.u32 	%rd21, %r44, 4;
	add.s64 	%rd22, %rd1, %rd21;
	st.global.f32 	[%rd22], %f92;
	fma.rn.f32 	%f93, %f7, %f90, %f91;
	fma.rn.f32 	%f94, %f7, %f93, %f88;
	div.rn.f32 	%f95, %f94, %f11;
	fma.rn.f32 	%f96, %f7, %f128, %f86;
	sub.f32 	%f97, %f93, %f129;
	mul.f32 	%f98, %f7, %f97;
	sub.f32 	%f99, %f50, %f98;
	div.rn.f32 	%f100, %f96, %f99;
	fma.rn.f32 	%f101, %f97, %f100, %f128;
	fma.rn.f32 	%f133, %f6, %f101, %f100;
	st.local.f32 	[%rd2+8], %f133;
	fma.rn.f32 	%f102, %f127, %f95, %f93;
	fma.rn.f32 	%f134, %f6, %f102, %f95;
	st.local.f32 	[%rd2+4], %f134;
	neg.f32 	%f103, %f134;
	sub.f32 	%f104, %f103, %f133;
	fma.rn.f32 	%f135, %f6, %f104, %f93;
	st.local.f32 	[%rd2], %f135;
	add.s32 	%r45, %r45, 4;
	add.s32 	%r44, %r44, 4;
	setp.ne.s32 	%p8, %r45, 0;
	@%p8 bra 	$L__BB0_8;
$L__BB0_9:
	and.b32  	%r11, %r2, 3;
	setp.eq.s32 	%p9, %r11, 0;
	@%p9 bra 	$L__BB0_12;
	mad.lo.s32 	%r48, %r2, %r1, %r46;
	neg.s32 	%r47, %r11;
$L__BB0_11:
	.pragma "nounroll";
	ld.local.f32 	%f105, [%rd3];
	mul.wide.u32 	%rd23, %r48, 4;
	add.s64 	%rd24, %rd1, %rd23;
	st.global.f32 	[%rd24], %f105;
	neg.f32 	%f106, %f134;
	sub.f32 	%f107, %f106, %f133;
	fma.rn.f32 	%f108, %f7, %f107, %f135;
	fma.rn.f32 	%f109, %f7, %f108, %f134;
	div.rn.f32 	%f110, %f109, %f11;
	fma.rn.f32 	%f111, %f7, %f128, %f133;
	sub.f32 	%f112, %f108, %f129;
	mul.f32 	%f113, %f7, %f112;
	mov.f32 	%f114, 0f3F800000;
	sub.f32 	%f115, %f114, %f113;
	div.rn.f32 	%f116, %f111, %f115;
	fma.rn.f32 	%f117, %f112, %f116, %f128;
	fma.rn.f32 	%f133, %f6, %f117, %f116;
	st.local.f32 	[%rd2+8], %f133;
	fma.rn.f32 	%f118, %f127, %f110, %f108;
	fma.rn.f32 	%f134, %f6, %f118, %f110;
	st.local.f32 	[%rd2+4], %f134;
	neg.f32 	%f119, %f134;
	sub.f32 	%f120, %f119, %f133;
	fma.rn.f32 	%f135, %f6, %f120, %f108;
	st.local.f32 	[%rd2], %f135;
	add.s32 	%r48, %r48, 1;
	add.s32 	%r47, %r47, 1;
	setp.ne.s32 	%p10, %r47, 0;
	@%p10 bra 	$L__BB0_11;
$L__BB0_12:
	ld.param.f32 	%f126, [_Z7roSolvePfiifS_ifiS_PiS_fffi_param_6];
	fma.rn.f32 	%f121, %f2, %f126, 0f3F800000;
	cvt.rzi.u32.f32 	%r49, %f121;
	cvt.rn.f32.u32 	%f122, %r49;
	add.f32 	%f27, %f2, 0fBF800000;
	setp.leu.f32 	%p11, %f27, %f122;
	mov.b32 	%r50, 0;
	@%p11 bra 	$L__BB0_18;
	mul.lo.s32 	%r19, %r2, %r1;
	mov.b32 	%r50, 0;
$L__BB0_14:
	add.s32 	%r22, %r49, %r19;
	mul.wide.u32 	%rd25, %r22, 4;
	add.s64 	%rd26, %rd1, %rd25;
	ld.global.f32 	%f28, [%rd26];
	add.s32 	%r41, %r22, -1;
	mul.wide.u32 	%rd27, %r41, 4;
	add.s64 	%rd28, %rd1, %rd27;
	ld.global.f32 	%f123, [%rd28];
	setp.leu.f32 	%p12, %f28, %f123;
	@%p12 bra 	$L__BB0_17;
	add.s32 	%r42, %r22, 1;
	mul.wide.u32 	%rd29, %r42, 4;
	add.s64 	%rd30, %rd1, %rd29;
	ld.global.f32 	%f124, [%rd30];
	setp.leu.f32 	%p13, %f28, %f124;
	@%p13 bra 	$L__BB0_17;
	add.s32 	%r43, %r50, %r19;
	mul.wide.s32 	%rd31, %r43, 4;
	add.s64 	%rd32, %rd1, %rd31;
	st.global.f32 	[%rd32], %f28;
	add.s32 	%r50, %r50, 1;
$L__BB0_17:
	add.s32 	%r49, %r49, 1;
	cvt.rn.f32.u32 	%f125, %r49;
	setp.gt.f32 	%p14, %f27, %f125;
	@%p14 bra 	$L__BB0_14;
$L__BB0_18:
	ld.param.u64 	%rd39, [_Z7roSolvePfiifS_ifiS_PiS_fffi_param_10];
	ld.param.u64 	%rd38, [_Z7roSolvePfiifS_ifiS_PiS_fffi_param_9];
	cvta.to.global.u64 	%rd33, %rd38;
	add.s64 	%rd35, %rd33, %rd12;
	st.global.u32 	[%rd35], %r50;
	cvta.to.global.u64 	%rd36, %rd39;
	add.s64 	%rd37, %rd36, %rd12;
	st.global.f32 	[%rd37], %f1;
$L__BB0_19:
	ret;

}


// ===== COMPILED SASS (sm_100) =====

	.target	sm_100

	.elftype	@"ET_EXEC"


//--------------------- .note.nv.tkinfo           --------------------------
	.section	.note.nv.tkinfo,"",@"SHT_NOTE"
	.sectionflags	@"SHF_NOTE_NV_TKINFO"
	.tkinfo
        /*0018*/ 	.word	0x00000002
        /*0030*/ 	.string	""
        /*0030*/ 	.string	"ptxas"
        /*0030*/ 	.string	"Cuda compilation tools, release 13.0, V13.0.88"
        /*0030*/ 	.string	"Build cuda_13.0.r13.0/compiler.36424714_0"
        /*0030*/ 	.string	"-arch sm_100 -m 64 "



//--------------------- .note.nv.cuinfo           --------------------------
	.section	.note.nv.cuinfo,"",@"SHT_NOTE"
	.sectionflags	@"SHF_NOTE_NV_CUINFO"
        /*0018*/ 	.short	0x0002
        /*001a*/ 	.short	0x0064
        /*001c*/ 	.short	0x0082
	.zero		2


//--------------------- .nv.info                  --------------------------
	.section	.nv.info,"",@"SHT_CUDA_INFO"
	.align	4


	//----- nvinfo : EIATTR_REGCOUNT
	.align		4
        /*0000*/ 	.byte	0x04, 0x2f
        /*0002*/ 	.short	(.L_1 - .L_0)
	.align		4
.L_0:
        /*0004*/ 	.word	index@(_Z7roSolvePfiifS_ifiS_PiS_fffi)
        /*0008*/ 	.word	0x00000020


	//----- nvinfo : EIATTR_FRAME_SIZE
	.align		4
.L_1:
        /*000c*/ 	.byte	0x04, 0x11
        /*000e*/ 	.short	(.L_3 - .L_2)
	.align		4
.L_2:
        /*0010*/ 	.word	index@($__internal_0_$__cuda_sm3x_div_rn_noftz_f32_slowpath)
        /*0014*/ 	.word	0x00000010


	//----- nvinfo : EIATTR_FRAME_SIZE
	.align		4
.L_3:
        /*0018*/ 	.byte	0x04, 0x11
        /*001a*/ 	.short	(.L_5 - .L_4)
	.align		4
.L_4:
        /*001c*/ 	.word	index@(_Z7roSolvePfiifS_ifiS_PiS_fffi)
        /*0020*/ 	.word	0x00000010


	//----- nvinfo : EIATTR_MIN_STACK_SIZE
	.align		4
.L_5:
        /*0024*/ 	.byte	0x04, 0x12
        /*0026*/ 	.short	(.L_7 - .L_6)
	.align		4
.L_6:
        /*0028*/ 	.word	index@(_Z7roSolvePfiifS_ifiS_PiS_fffi)
        /*002c*/ 	.word	0x00000010
.L_7:


//--------------------- .nv.compat                --------------------------
	.section	.nv.compat,"",@"SHT_CUDA_COMPAT_INFO"
	.align	4
        /*0000*/ 	.byte	0x02, 0x09, 0x00, 0x00, 0x02, 0x02, 0x01, 0x00, 0x02, 0x05, 0x05, 0x00, 0x03, 0x07, 0x01, 0x01
        /*0010*/ 	.byte	0x02, 0x03, 0x00, 0x00, 0x02, 0x06, 0x01, 0x00, 0x04, 0x0b, 0x08, 0x00, 0x01, 0x00, 0x00, 0x00
        /*0020*/ 	.byte	0x00, 0x00, 0x00, 0x00


//--------------------- .nv.info._Z7roSolvePfiifS_ifiS_PiS_fffi --------------------------
	.section	.nv.info._Z7roSolvePfiifS_ifiS_PiS_fffi,"",@"SHT_CUDA_INFO"
	.sectionflags	@""
	.align	4


	//----- nvinfo : EIATTR_CUDA_API_VERSION
	.align		4
        /*0000*/ 	.byte	0x04, 0x37
        /*0002*/ 	.short	(.L_9 - .L_8)
.L_8:
        /*0004*/ 	.word	0x00000082


	//----- nvinfo : EIATTR_KPARAM_INFO
	.align		4
.L_9:
        /*0008*/ 	.byte	0x04, 0x17
        /*000a*/ 	.short	(.L_11 - .L_10)
.L_10:
        /*000c*/ 	.word	0x00000000
        /*0010*/ 	.short	0x000e
        /*0012*/ 	.short	0x0054
        /*0014*/ 	.byte	0x00, 0xf0, 0x11, 0x00


	//----- nvinfo : EIATTR_KPARAM_INFO
	.align		4
.L_11:
        /*0018*/ 	.byte	0x04, 0x17
        /*001a*/ 	.short	(.L_13 - .L_12)
.L_12:
        /*001c*/ 	.word	0x00000000
        /*0020*/ 	.short	0x000d
        /*0022*/ 	.short	0x0050
        /*0024*/ 	.byte	0x00, 0xf0, 0x11, 0x00


	//----- nvinfo : EIATTR_KPARAM_INFO
	.align		4
.L_13:
        /*0028*/ 	.byte	0x04, 0x17
        /*002a*/ 	.short	(.L_15 - .L_14)
.L_14:
        /*002c*/ 	.word	0x00000000
        /*0030*/ 	.short	0x000c
        /*0032*/ 	.short	0x004c
        /*0034*/ 	.byte	0x00, 0xf0, 0x11, 0x00


	//----- nvinfo : EIATTR_KPARAM_INFO
	.align		4
.L_15:
        /*0038*/ 	.byte	0x04, 0x17
        /*003a*/ 	.short	(.L_17 - .L_16)
.L_16:
        /*003c*/ 	.word	0x00000000
        /*0040*/ 	.short	0x000b
        /*0042*/ 	.short	0x0048
        /*0044*/ 	.byte	0x00, 0xf0, 0x11, 0x00


	//----- nvinfo : EIATTR_KPARAM_INFO
	.align		4
.L_17:
        /*0048*/ 	.byte	0x04, 0x17
        /*004a*/ 	.short	(.L_19 - .L_18)
.L_18:
        /*004c*/ 	.word	0x00000000
        /*0050*/ 	.short	0x000a
        /*0052*/ 	.short	0x0040
        /*0054*/ 	.byte	0x00, 0xf5, 0x21, 0x00


	//----- nvinfo : EIATTR_KPARAM_INFO
	.align		4
.L_19:
        /*0058*/ 	.byte	0x04, 0x17
        /*005a*/ 	.short	(.L_21 - .L_20)
.L_20:
        /*005c*/ 	.word	0x00000000
        /*0060*/ 	.short	0x0009
        /*0062*/ 	.short	0x0038
        /*0064*/ 	.byte	0x00, 0xf5, 0x21, 0x00


	//----- nvinfo : EIATTR_KPARAM_INFO
	.align		4
.L_21:
        /*0068*/ 	.byte	0x04, 0x17
        /*006a*/ 	.short	(.L_23 - .L_22)
.L_22:
        /*006c*/ 	.word	0x00000000
        /*0070*/ 	.short	0x0008
        /*0072*/ 	.short	0x0030
        /*0074*/ 	.byte	0x00, 0xf5, 0x21, 0x00


	//----- nvinfo : EIATTR_KPARAM_INFO
	.align		4
.L_23:
        /*0078*/ 	.byte	0x04, 0x17
        /*007a*/ 	.short	(.L_25 - .L_24)
.L_24:
        /*007c*/ 	.word	0x00000000
        /*0080*/ 	.short	0x0007
        /*0082*/ 	.short	0x0028
        /*0084*/ 	.byte	0x00, 0xf0, 0x11, 0x00


	//----- nvinfo : EIATTR_KPARAM_INFO
	.align		4
.L_25:
        /*0088*/ 	.byte	0x04, 0x17
        /*008a*/ 	.short	(.L_27 - .L_26)
.L_26:
        /*008c*/ 	.word	0x00000000
        /*0090*/ 	.short	0x0006
        /*0092*/ 	.short	0x0024
        /*0094*/ 	.byte	0x00, 0xf0, 0x11, 0x00


	//----- nvinfo : EIATTR_KPARAM_INFO
	.align		4
.L_27:
        /*0098*/ 	.byte	0x04, 0x17
        /*009a*/ 	.short	(.L_29 - .L_28)
.L_28:
        /*009c*/ 	.word	0x00000000
        /*00a0*/ 	.short	0x0005
        /*00a2*/ 	.short	0x0020
        /*00a4*/ 	.byte	0x00, 0xf0, 0x11, 0x00


	//----- nvinfo : EIATTR_KPARAM_INFO
	.align		4
.L_29:
        /*00a8*/ 	.byte	0x04, 0x17
        /*00aa*/ 	.short	(.L_31 - .L_30)
.L_30:
        /*00ac*/ 	.word	0x00000000
        /*00b0*/ 	.short	0x0004
        /*00b2*/ 	.short	0x0018
        /*00b4*/ 	.byte	0x00, 0xf5, 0x21, 0x00


	//----- nvinfo : EIATTR_KPARAM_INFO
	.align		4
.L_31:
        /*00b8*/ 	.byte	0x04, 0x17
        /*00ba*/ 	.short	(.L_33 - .L_32)
.L_32:
        /*00bc*/ 	.word	0x00000000
        /*00c0*/ 	.short	0x0003
        /*00c2*/ 	.short	0x0010
        /*00c4*/ 	.byte	0x00, 0xf0, 0x11, 0x00


	//----- nvinfo : EIATTR_KPARAM_INFO
	.align		4
.L_33:
        /*00c8*/ 	.byte	0x04, 0x17
        /*00ca*/ 	.short	(.L_35 - .L_34)
.L_34:
        /*00cc*/ 	.word	0x00000000
        /*00d0*/ 	.short	0x0002
        /*00d2*/ 	.short	0x000c
        /*00d4*/ 	.byte	0x00, 0xf0, 0x11, 0x00


	//----- nvinfo : EIATTR_KPARAM_INFO
	.align		4
.L_35:
        /*00d8*/ 	.byte	0x04, 0x17
        /*00da*/ 	.short	(.L_37 - .L_36)
.L_36:
        /*00dc*/ 	.word	0x00000000
        /*00e0*/ 	.short	0x0001
        /*00e2*/ 	.short	0x0008
        /*00e4*/ 	.byte	0x00, 0xf0, 0x11, 0x00


	//----- nvinfo : EIATTR_KPARAM_INFO
	.align		4
.L_37:
        /*00e8*/ 	.byte	0x04, 0x17
        /*00ea*/ 	.short	(.L_39 - .L_38)
.L_38:
        /*00ec*/ 	.word	0x00000000
        /*00f0*/ 	.short	0x0000
        /*00f2*/ 	.short	0x0000
        /*00f4*/ 	.byte	0x00, 0xf5, 0x21, 0x00


	//----- nvinfo : EIATTR_SPARSE_MMA_MASK
	.align		4
.L_39:
        /*00f8*/ 	.byte	0x03, 0x50
        /*00fa*/ 	.short	0x0000


	//----- nvinfo : EIATTR_MAXREG_COUNT
	.align		4
        /*00fc*/ 	.byte	0x03, 0x1b
        /*00fe*/ 	.short	0x00ff


	//----- nvinfo : EIATTR_MERCURY_ISA_VERSION
	.align		4
        /*0100*/ 	.byte	0x03, 0x5f
        /*0102*/ 	.short	0x0101


	//----- nvinfo : EIATTR_VRC_CTA_INIT_COUNT
	.align		4
        /*0104*/ 	.byte	0x02, 0x4a
	.zero		1
	.zero		1


	//----- nvinfo : EIATTR_EXIT_INSTR_OFFSETS
	.align		4
        /*0108*/ 	.byte	0x04, 0x1c
        /*010a*/ 	.short	(.L_41 - .L_40)


	//   ....[0]....
.L_40:
        /*010c*/ 	.word	0x00000080


	//   ....[1]....
        /*0110*/ 	.word	0x000015f0


	//----- nvinfo : EIATTR_CRS_STACK_SIZE
	.align		4
.L_41:
        /*0114*/ 	.byte	0x04, 0x1e
        /*0116*/ 	.short	(.L_43 - .L_42)
.L_42:
        /*0118*/ 	.word	0x00000000


	//----- nvinfo : EIATTR_CBANK_PARAM_SIZE
	.align		4
.L_43:
        /*011c*/ 	.byte	0x03, 0x19
        /*011e*/ 	.short	0x0058


	//----- nvinfo : EIATTR_PARAM_CBANK
	.align		4
        /*0120*/ 	.byte	0x04, 0x0a
        /*0122*/ 	.short	(.L_45 - .L_44)
	.align		4
.L_44:
        /*0124*/ 	.word	index@(.nv.constant0._Z7roSolvePfiifS_ifiS_PiS_fffi)
        /*0128*/ 	.short	0x0380
        /*012a*/ 	.short	0x0058


	//----- nvinfo : EIATTR_SW_WAR
	.align		4
.L_45:
        /*012c*/ 	.byte	0x04, 0x36
        /*012e*/ 	.short	(.L_47 - .L_46)
.L_46:
        /*0130*/ 	.word	0x00000008
.L_47:


//--------------------- .nv.callgraph             --------------------------
	.section	.nv.callgraph,"",@"SHT_CUDA_CALLGRAPH"
	.align	4
	.sectionentsize	8
	.align		4
        /*0000*/ 	.word	0x00000000
	.align		4
        /*0004*/ 	.word	0xffffffff
	.align		4
        /*0008*/ 	.word	0x00000000
	.align		4
        /*000c*/ 	.word	0xfffffffe
	.align		4
        /*0010*/ 	.word	0x00000000
	.align		4
        /*0014*/ 	.word	0xfffffffd
	.align		4
        /*0018*/ 	.word	0x00000000
	.align		4
        /*001c*/ 	.word	0xfffffffc


//--------------------- .text._Z7roSolvePfiifS_ifiS_PiS_fffi --------------------------
	.section	.text._Z7roSolvePfiifS_ifiS_PiS_fffi,"ax",@progbits
	.align	128
        .global         _Z7roSolvePfiifS_ifiS_PiS_fffi
        .type           _Z7roSolvePfiifS_ifiS_PiS_fffi,@function
        .size           _Z7roSolvePfiifS_ifiS_PiS_fffi,(.L_x_45 - _Z7roSolvePfiifS_ifiS_PiS_fffi)
        .other          _Z7roSolvePfiifS_ifiS_PiS_fffi,@"STO_CUDA_ENTRY STV_DEFAULT"
_Z7roSolvePfiifS_ifiS_PiS_fffi:
.text._Z7roSolvePfiifS_ifiS_PiS_fffi:
[----:B------:R-:W0:Y:S01]  /*0000*/  LDC R1, c[0x0][0x37c] ;  /* 0x0000df00ff017b82 */ /* 0x000e220000000800 */
[----:B------:R-:W1:Y:S07]  /*0010*/  S2R R11, SR_TID.X ;  /* 0x00000000000b7919 */ /* 0x000e6e0000002100 */
[----:B------:R-:W1:Y:S01]  /*0020*/  S2UR UR4, SR_CTAID.X ;  /* 0x00000000000479c3 */ /* 0x000e620000002500 */
[----:B------:R-:W2:Y:S01]  /*0030*/  LDCU UR5, c[0x0][0x388] ;  /* 0x00007100ff0577ac */ /* 0x000ea20008000800 */
[----:B0-----:R-:W-:-:S06]  /*0040*/  IADD3 R1, PT, PT, R1, -0x10, RZ ;  /* 0xfffffff001017810 */ /* 0x001fcc0007ffe0ff */
[----:B------:R-:W1:Y:S02]  /*0050*/  LDC R0, c[0x0][0x360] ;  /* 0x0000d800ff007b82 */ /* 0x000e640000000800 */
[----:B-1----:R-:W-:-:S05]  /*0060*/  IMAD R11, R0, UR4, R11 ;  /* 0x00000004000b7c24 */ /* 0x002fca000f8e020b */
[----:B--2---:R-:W-:-:S13]  /*0070*/  ISETP.GE.AND P0, PT, R11, UR5, PT ;  /* 0x000000050b007c0c */ /* 0x004fda000bf06270 */
[----:B------:R-:W-:Y:S05]  /*0080*/  @P0 EXIT ;  /* 0x000000000000094d */ /* 0x000fea0003800000 */
[----:B------:R-:W0:Y:S01]  /*0090*/  LDC.64 R2, c[0x0][0x380] ;  /* 0x0000e000ff027b82 */ /* 0x000e220000000a00 */
[----:B------:R-:W1:Y:S01]  /*00a0*/  LDCU.64 UR4, c[0x0][0x358] ;  /* 0x00006b00ff0477ac */ /* 0x000e620008000a00 */
[----:B------:R-:W2:Y:S06]  /*00b0*/  LDCU UR6, c[0x0][0x38c] ;  /* 0x00007180ff0677ac */ /* 0x000eac0008000800 */
[----:B------:R-:W3:Y:S01]  /*00c0*/  LDC R6, c[0x0][0x390] ;  /* 0x0000e400ff067b82 */ /* 0x000ee20000000800 */
[----:B0-----:R-:W-:-:S05]  /*00d0*/  IMAD.WIDE R2, R11, 0x4, R2 ;  /* 0x000000040b027825 */ /* 0x001fca00078e0202 */
[----:B-1----:R0:W5:Y:S01]  /*00e0*/  LDG.E R12, desc[UR4][R2.64] ;  /* 0x00000004020c7981 */ /* 0x002162000c1e1900 */
[----:B--2---:R-:W-:Y:S01]  /*00f0*/  I2FP.F32.S32 R27, UR6 ;  /* 0x00000006001b7c45 */ /* 0x004fe20008201400 */
[----:B---3--:R-:W1:Y:S08]  /*0100*/  MUFU.RCP R0, R6 ;  /* 0x0000000600007308 */ /* 0x008e700000001000 */
[----:B------:R-:W2:Y:S01]  /*0110*/  FCHK P0, R27, R6 ;  /* 0x000000061b007302 */ /* 0x000ea20000000000 */
[----:B-1----:R-:W-:-:S04]  /*0120*/  FFMA R5, R0, -R6, 1 ;  /* 0x3f80000000057423 */ /* 0x002fc80000000806 */
[----:B------:R-:W-:-:S04]  /*0130*/  FFMA R0, R0, R5, R0 ;  /* 0x0000000500007223 */ /* 0x000fc80000000000 */
[----:B------:R-:W-:-:S04]  /*0140*/  FFMA R13, R27, R0, RZ ;  /* 0x000000001b0d7223 */ /* 0x000fc800000000ff */
[----:B------:R-:W-:-:S04]  /*0150*/  FFMA R4, R13, -R6, R27 ;  /* 0x800000060d047223 */ /* 0x000fc8000000001b */
[----:B------:R-:W-:Y:S01]  /*0160*/  FFMA R13, R0, R4, R13 ;  /* 0x00000004000d7223 */ /* 0x000fe2000000000d */
[----:B0-2---:R-:W-:Y:S06]  /*0170*/  @!P0 BRA `(.L_x_0) ;  /* 0x0000000000148947 */ /* 0x005fec0003800000 */
[----:B------:R-:W0:Y:S01]  /*0180*/  LDCU UR6, c[0x0][0x390] ;  /* 0x00007200ff0677ac */ /* 0x000e220008000800 */
[----:B------:R-:W-:Y:S02]  /*0190*/  MOV R20, 0x1c0 ;  /* 0x000001c000147802 */ /* 0x000fe40000000f00 */
[----:B0-----:R-:W-:-:S07]  /*01a0*/  MOV R24, UR6 ;  /* 0x0000000600187c02 */ /* 0x001fce0008000f00 */
[----:B-----5:R-:W-:Y:S05]  /*01b0*/  CALL.REL.NOINC `($__internal_0_$__cuda_sm3x_div_rn_noftz_f32_slowpath) ;  /* 0x0000001400107944 */ /* 0x020fea0003c00000 */
[----:B------:R-:W-:-:S07]  /*01c0*/  MOV R13, R2 ;  /* 0x00000002000d7202 */ /* 0x000fce0000000f00 */
.L_x_0:
[----:B------:R-:W0:Y:S08]  /*01d0*/  LDC.64 R4, c[0x0][0x398] ;  /* 0x0000e600ff047b82 */ /* 0x000e300000000a00 */
[----:B------:R-:W1:Y:S01]  /*01e0*/  LDC R6, c[0x0][0x3d4] ;  /* 0x0000f500ff067b82 */ /* 0x000e620000000800 */
[----:B0-----:R-:W2:Y:S04]  /*01f0*/  LDG.E R2, desc[UR4][R4.64] ;  /* 0x0000000404027981 */ /* 0x001ea8000c1e1900 */
[----:B------:R-:W2:Y:S04]  /*0200*/  LDG.E R3, desc[UR4][R4.64+0x4] ;  /* 0x0000040404037981 */ /* 0x000ea8000c1e1900 */
[----:B------:R0:W3:Y:S01]  /*0210*/  LDG.E R8, desc[UR4][R4.64+0x8] ;  /* 0x0000080404087981 */ /* 0x0000e2000c1e1900 */
[----:B------:R-:W0:Y:S01]  /*0220*/  LDCU UR6, c[0x0][0x3cc] ;  /* 0x00007980ff0677ac */ /* 0x000e220008000800 */
[----:B------:R-:W4:Y:S01]  /*0230*/  F2I.TRUNC.NTZ R14, R13 ;  /* 0x0000000d000e7305 */ /* 0x000f22000020f100 */
[C---:B-1----:R-:W-:Y:S01]  /*0240*/  ISETP.NE.AND P2, PT, R6.reuse, 0x1, PT ;  /* 0x000000010600780c */ /* 0x042fe20003f45270 */
[----:B------:R-:W1:Y:S01]  /*0250*/  LDCU UR7, c[0x0][0x3d0] ;  /* 0x00007a00ff0777ac */ /* 0x000e620008000800 */
[----:B------:R-:W-:-:S02]  /*0260*/  ISETP.NE.AND P1, PT, R6, RZ, PT ;  /* 0x000000ff0600720c */ /* 0x000fc40003f25270 */
[----:B-----5:R-:W-:Y:S02]  /*0270*/  MOV R0, R12 ;  /* 0x0000000c00007202 */ /* 0x020fe40000000f00 */
[----:B----4-:R-:W-:Y:S02]  /*0280*/  ISETP.NE.AND P0, PT, R14, RZ, PT ;  /* 0x000000ff0e00720c */ /* 0x010fe40003f05270 */
[----:B0-----:R-:W-:Y:S02]  /*0290*/  MOV R4, UR6 ;  /* 0x0000000600047c02 */ /* 0x001fe40008000f00 */
[----:B-1----:R-:W-:Y:S01]  /*02a0*/  MOV R5, UR7 ;  /* 0x0000000700057c02 */ /* 0x002fe20008000f00 */
[----:B--2---:R0:W-:Y:S04]  /*02b0*/  STL.64 [R1], R2 ;  /* 0x0000000201007387 */ /* 0x0041e80000100a00 */
[----:B---3--:R0:W-:Y:S01]  /*02c0*/  STL [R1+0x8], R8 ;  /* 0x0000080801007387 */ /* 0x0081e20000100800 */
[----:B------:R-:W-:Y:S05]  /*02d0*/  @!P2 BRA `(.L_x_1) ;  /* 0x00000000002ca947 */ /* 0x000fea0003800000 */
[----:B------:R-:W1:Y:S01]  /*02e0*/  LDCU UR8, c[0x0][0x3c8] ;  /* 0x00007900ff0877ac */ /* 0x000e620008000800 */
[----:B------:R-:W-:Y:S02]  /*02f0*/  ISETP.NE.AND P2, PT, R6, 0x3, PT ;  /* 0x000000030600780c */ /* 0x000fe40003f45270 */
[----:B------:R-:W-:Y:S02]  /*0300*/  MOV R4, UR6 ;  /* 0x0000000600047c02 */ /* 0x000fe40008000f00 */
[----:B------:R-:W-:Y:S02]  /*0310*/  MOV R5, R12 ;  /* 0x0000000c00057202 */ /* 0x000fe40000000f00 */
[----:B-1----:R-:W-:-:S07]  /*0320*/  MOV R0, UR8 ;  /* 0x0000000800007c02 */ /* 0x002fce0008000f00 */
[----:B------:R-:W-:Y:S05]  /*0330*/  @!P2 BRA `(.L_x_1) ;  /* 0x000000000014a947 */ /* 0x000fea0003800000 */
[----:B------:R-:W-:Y:S02]  /*0340*/  ISETP.NE.AND P2, PT, R6, 0x2, PT ;  /* 0x000000020600780c */ /* 0x000fe40003f45270 */
[----:B------:R-:W-:Y:S02]  /*0350*/  MOV R4, R12 ;  /* 0x0000000c00047202 */ /* 0x000fe40000000f00 */
[----:B------:R-:W-:Y:S02]  /*0360*/  MOV R0, UR8 ;  /* 0x0000000800007c02 */ /* 0x000fe40008000f00 */
[----:B------:R-:W-:-:S07]  /*0370*/  MOV R5, UR7 ;  /* 0x0000000700057c02 */ /* 0x000fce0008000f00 */
[----:B------:R-:W-:-:S07]  /*0380*/  @P2 MOV R4, UR6 ;  /* 0x0000000600042c02 */ /* 0x000fce0008000f00 */
.L_x_1:
[----:B------:R-:W-:Y:S04]  /*0390*/  BSSY.RECONVERGENT B0, `(.L_x_2) ;  /* 0x00000fb000007945 */ /* 0x000fe80003800200 */
[----:B------:R-:W-:Y:S05]  /*03a0*/  @!P0 BRA `(.L_x_3) ;  /* 0x0000000c00e48947 */ /* 0x000fea0003800000 */
[----:B------:R-:W1:Y:S01]  /*03b0*/  LDC R16, c[0x0][0x3a0] ;  /* 0x0000e800ff107b82 */ /* 0x000e620000000800 */
[----:B------:R-:W2:Y:S01]  /*03c0*/  LDCU UR6, c[0x0][0x390] ;  /* 0x00007200ff0677ac */ /* 0x000ea20008000800 */
[----:B------:R-:W-:Y:S01]  /*03d0*/  ISETP.GE.U32.AND P0, PT, R14, 0x4, PT ;  /* 0x000000040e00780c */ /* 0x000fe20003f06070 */
[C---:B------:R-:W-:Y:S01]  /*03e0*/  FADD R6, -R12.reuse, 1 ;  /* 0x3f8000000c067421 */ /* 0x040fe20000000100 */
[----:B------:R-:W-:Y:S01]  /*03f0*/  FSEL R15, R12, 0.5, !P1 ;  /* 0x3f0000000c0f7808 */ /* 0x000fe20004800000 */
[----:B------:R-:W-:Y:S01]  /*0400*/  BSSY.RECONVERGENT B3, `(.L_x_4) ;  /* 0x00000bf000037945 */ /* 0x000fe20003800200 */
[----:B------:R-:W-:Y:S02]  /*0410*/  HFMA2 R17, -RZ, RZ, 0, 0 ;  /* 0x00000000ff117431 */ /* 0x000fe400000001ff */
[----:B------:R-:W-:Y:S01]  /*0420*/  FSEL R6, R6, 0.5, !P1 ;  /* 0x3f00000006067808 */ /* 0x000fe20004800000 */
[----:B--2---:R-:W-:-:S04]  /*0430*/  FMUL R15, R15, UR6 ;  /* 0x000000060f0f7c20 */ /* 0x004fc80008400000 */
[----:B------:R-:W-:Y:S01]  /*0440*/  FMUL R19, R6, UR6 ;  /* 0x0000000606137c20 */ /* 0x000fe20008400000 */
[----:B------:R-:W-:Y:S01]  /*0450*/  FFMA R18, R0, -R15, 1 ;  /* 0x3f80000000127423 */ /* 0x000fe2000000080f */
[----:B-1----:R-:W-:Y:S01]  /*0460*/  LEA R16, R16, R1, 0x2 ;  /* 0x0000000110107211 */ /* 0x002fe200078e10ff */
[----:B------:R-:W-:Y:S06]  /*0470*/  @!P0 BRA `(.L_x_5) ;  /* 0x0000000800dc8947 */ /* 0x000fec0003800000 */
[----:B------:R-:W-:Y:S01]  /*0480*/  LOP3.LUT R17, R14, 0xfffffffc, RZ, 0xc0, !PT ;  /* 0xfffffffc0e117812 */ /* 0x000fe200078ec0ff */
[----:B------:R-:W-:-:S03]  /*0490*/  IMAD R6, R11, R14, 0x3 ;  /* 0x000000030b067424 */ /* 0x000fc600078e020e */
[----:B------:R-:W-:-:S07]  /*04a0*/  IADD3 R7, PT, PT, -R17, RZ, RZ ;  /* 0x000000ff11077210 */ /* 0x000fce0007ffe1ff */
.L_x_22:
[----:B------:R-:W2:Y:S01]  /*04b0*/  LDL R9, [R16] ;  /* 0x0000000010097983 */ /* 0x000ea20000100800 */
[----:B-1----:R-:W1:Y:S01]  /*04c0*/  LDC.64 R20, c[0x0][0x3b0] ;  /* 0x0000ec00ff147b82 */ /* 0x002e620000000a00 */
[----:B------:R-:W0:Y:S01]  /*04d0*/  MUFU.RCP R27, R18 ;  /* 0x00000012001b7308 */ /* 0x000e220000001000 */
[----:B------:R-:W-:Y:S01]  /*04e0*/  FADD R25, -R8, -R3 ;  /* 0x8000000308197221 */ /* 0x000fe20000000100 */
[C---:B------:R-:W-:Y:S01]  /*04f0*/  IADD3 R23, PT, PT, R6.reuse, -0x3, RZ ;  /* 0xfffffffd06177810 */ /* 0x040fe20007ffe0ff */
[----:B------:R-:W-:Y:S01]  /*0500*/  BSSY.RECONVERGENT B4, `(.L_x_6) ;  /* 0x0000011000047945 */ /* 0x000fe20003800200 */
[----:B------:R-:W-:Y:S01]  /*0510*/  IADD3 R10, PT, PT, R6, -0x2, RZ ;  /* 0xfffffffe060a7810 */ /* 0x000fe20007ffe0ff */
[----:B------:R-:W-:Y:S01]  /*0520*/  FFMA R28, R25, R15, R2 ;  /* 0x0000000f191c7223 */ /* 0x000fe20000000002 */
[----:B0-----:R-:W-:-:S04]  /*0530*/  FFMA R2, -R18, R27, 1 ;  /* 0x3f80000012027423 */ /* 0x001fc8000000011b */
[----:B------:R-:W-:Y:S01]  /*0540*/  FFMA R2, R27, R2, R27 ;  /* 0x000000021b027223 */ /* 0x000fe2000000001b */
[----:B------:R-:W-:Y:S01]  /*0550*/  FFMA R27, R28, R15, R3 ;  /* 0x0000000f1c1b7223 */ /* 0x000fe20000000003 */
[----:B-1----:R-:W-:-:S03]  /*0560*/  IMAD.WIDE.U32 R20, R23, 0x4, R20 ;  /* 0x0000000417147825 */ /* 0x002fc600078e0014 */
[----:B------:R-:W0:Y:S01]  /*0570*/  FCHK P0, R27, R18 ;  /* 0x000000121b007302 */ /* 0x000e220000000000 */
[----:B------:R-:W-:-:S04]  /*0580*/  FFMA R29, R27, R2, RZ ;  /* 0x000000021b1d7223 */ /* 0x000fc800000000ff */
[----:B------:R-:W-:-:S04]  /*0590*/  FFMA R3, -R18, R29, R27 ;  /* 0x0000001d12037223 */ /* 0x000fc8000000011b */
[----:B------:R-:W-:Y:S01]  /*05a0*/  FFMA R29, R2, R3, R29 ;  /* 0x00000003021d7223 */ /* 0x000fe2000000001d */
[----:B--2---:R1:W-:Y:S01]  /*05b0*/  STG.E desc[UR4][R20.64], R9 ;  /* 0x0000000914007986 */ /* 0x0043e2000c101904 */
[----:B0-----:R-:W-:Y:S05]  /*05c0*/  @!P0 BRA `(.L_x_7) ;  /* 0x0000000000108947 */ /* 0x001fea0003800000 */
[----:B------:R-:W-:Y:S02]  /*05d0*/  MOV R24, R18 ;  /* 0x0000001200187202 */ /* 0x000fe40000000f00 */
[----:B-1----:R-:W-:-:S07]  /*05e0*/  MOV R20, 0x600 ;  /* 0x0000060000147802 */ /* 0x002fce0000000f00 */
[----:B------:R-:W-:Y:S05]  /*05f0*/  CALL.REL.NOINC `($__internal_0_$__cuda_sm3x_div_rn_noftz_f32_slowpath) ;  /* 0x0000001000007944 */ /* 0x000fea0003c00000 */
[----:B------:R-:W-:-:S07]  /*0600*/  MOV R29, R2 ;  /* 0x00000002001d7202 */ /* 0x000fce0000000f00 */
.L_x_7:
[----:B------:R-:W-:Y:S05]  /*0610*/  BSYNC.RECONVERGENT B4 ;  /* 0x0000000000047941 */ /* 0x000fea0003800200 */
.L_x_6:
[----:B-1----:R-:W-:Y:S01]  /*0620*/  FADD R9, R28, -R5 ;  /* 0x800000051c097221 */ /* 0x002fe20000000000 */
[-C--:B------:R-:W-:Y:S01]  /*0630*/  FFMA R27, R4, R15.reuse, R8 ;  /* 0x0000000f041b7223 */ /* 0x080fe20000000008 */
[----:B------:R-:W-:Y:S02]  /*0640*/  BSSY.RECONVERGENT B4, `(.L_x_8) ;  /* 0x000000c000047945 */ /* 0x000fe40003800200 */
[----:B------:R-:W-:-:S04]  /*0650*/  FFMA R24, R9, -R15, 1 ;  /* 0x3f80000009187423 */ /* 0x000fc8000000080f */
[----:B------:R-:W0:Y:S08]  /*0660*/  MUFU.RCP R2, R24 ;  /* 0x0000001800027308 */ /* 0x000e300000001000 */
[----:B------:R-:W1:Y:S01]  /*0670*/  FCHK P0, R27, R24 ;  /* 0x000000181b007302 */ /* 0x000e620000000000 */
[----:B0-----:R-:W-:-:S04]  /*0680*/  FFMA R3, -R24, R2, 1 ;  /* 0x3f80000018037423 */ /* 0x001fc80000000102 */
[----:B------:R-:W-:-:S04]  /*0690*/  FFMA R2, R2, R3, R2 ;  /* 0x0000000302027223 */ /* 0x000fc80000000002 */
[----:B------:R-:W-:-:S04]  /*06a0*/  FFMA R3, R27, R2, RZ ;  /* 0x000000021b037223 */ /* 0x000fc800000000ff */
[----:B------:R-:W-:-:S04]  /*06b0*/  FFMA R8, -R24, R3, R27 ;  /* 0x0000000318087223 */ /* 0x000fc8000000011b */
[----:B------:R-:W-:Y:S01]  /*06c0*/  FFMA R2, R2, R8, R3 ;  /* 0x0000000802027223 */ /* 0x000fe20000000003 */
[----:B-1----:R-:W-:Y:S06]  /*06d0*/  @!P0 BRA `(.L_x_9) ;  /* 0x0000000000088947 */ /* 0x002fec0003800000 */
[----:B------:R-:W-:-:S07]  /*06e0*/  MOV R20, 0x700 ;  /* 0x0000070000147802 */ /* 0x000fce0000000f00 */
[----:B------:R-:W-:Y:S05]  /*06f0*/  CALL.REL.NOINC `($__internal_0_$__cuda_sm3x_div_rn_noftz_f32_slowpath) ;  /* 0x0000000c00c07944 */ /* 0x000fea0003c00000 */
.L_x_9:
[----:B------:R-:W-:Y:S05]  /*0700*/  BSYNC.RECONVERGENT B4 ;  /* 0x0000000000047941 */ /* 0x000fea0003800200 */
.L_x_8:
[----:B------:R-:W-:Y:S01]  /*0710*/  FFMA R9, R9, R2, R4 ;  /* 0x0000000209097223 */ /* 0x000fe20000000004 */
[----:B------:R-:W-:Y:S01]  /*0720*/  FFMA R8, R29, R0, R28 ;  /* 0x000000001d087223 */ /* 0x000fe2000000001c */
[----:B------:R-:W0:Y:S02]  /*0730*/  LDC.64 R20, c[0x0][0x3b0] ;  /* 0x0000ec00ff147b82 */ /* 0x000e240000000a00 */
[-C--:B------:R-:W-:Y:S01]  /*0740*/  FFMA R9, R9, R19.reuse, R2 ;  /* 0x0000001309097223 */ /* 0x080fe20000000002 */
[----:B------:R-:W-:-:S04]  /*0750*/  FFMA R3, R8, R19, R29 ;  /* 0x0000001308037223 */ /* 0x000fc8000000001d */
[----:B------:R-:W-:Y:S01]  /*0760*/  FADD R27, -R9, -R3 ;  /* 0x80000003091b7221 */ /* 0x000fe20000000100 */
[----:B------:R-:W-:Y:S03]  /*0770*/  STL [R1+0x8], R9 ;  /* 0x0000080901007387 */ /* 0x000fe60000100800 */
[----:B------:R-:W-:-:S05]  /*0780*/  FFMA R2, R27, R19, R28 ;  /* 0x000000131b027223 */ /* 0x000fca000000001c */
[----:B------:R1:W-:Y:S04]  /*0790*/  STL.64 [R1], R2 ;  /* 0x0000000201007387 */ /* 0x0003e80000100a00 */
[----:B------:R-:W2:Y:S01]  /*07a0*/  LDL R23, [R16] ;  /* 0x0000000010177983 */ /* 0x000ea20000100800 */
[----:B------:R-:W3:Y:S01]  /*07b0*/  MUFU.RCP R25, R18 ;  /* 0x0000001200197308 */ /* 0x000ee20000001000 */
[----:B------:R-:W-:Y:S01]  /*07c0*/  FFMA R8, R27, R15, R2 ;  /* 0x0000000f1b087223 */ /* 0x000fe20000000002 */
[----:B------:R-:W-:Y:S01]  /*07d0*/  BSSY.RECONVERGENT B4, `(.L_x_10) ;  /* 0x000000f000047945 */ /* 0x000fe20003800200 */
[----:B0-----:R-:W-:-:S04]  /*07e0*/  IMAD.WIDE.U32 R20, R10, 0x4, R20 ;  /* 0x000000040a147825 */ /* 0x001fc800078e0014 */
[----:B------:R-:W-:-:S04]  /*07f0*/  FFMA R27, R8, R15, R3 ;  /* 0x0000000f081b7223 */ /* 0x000fc80000000003 */
[----:B------:R-:W0:Y:S01]  /*0800*/  FCHK P0, R27, R18 ;  /* 0x000000121b007302 */ /* 0x000e220000000000 */
[----:B---3--:R-:W-:-:S04]  /*0810*/  FFMA R10, -R18, R25, 1 ;  /* 0x3f800000120a7423 */ /* 0x008fc80000000119 */
[----:B------:R-:W-:-:S04]  /*0820*/  FFMA R10, R25, R10, R25 ;  /* 0x0000000a190a7223 */ /* 0x000fc80000000019 */
[----:B------:R-:W-:-:S04]  /*0830*/  FFMA R29, R10, R27, RZ ;  /* 0x0000001b0a1d7223 */ /* 0x000fc800000000ff */
[----:B-1----:R-:W-:-:S04]  /*0840*/  FFMA R2, -R18, R29, R27 ;  /* 0x0000001d12027223 */ /* 0x002fc8000000011b */
[----:B------:R-:W-:Y:S01]  /*0850*/  FFMA R29, R10, R2, R29 ;  /* 0x000000020a1d7223 */ /* 0x000fe2000000001d */
[----:B--2---:R1:W-:Y:S01]  /*0860*/  STG.E desc[UR4][R20.64], R23 ;  /* 0x0000001714007986 */ /* 0x0043e2000c101904 */
[----:B0-----:R-:W-:Y:S05]  /*0870*/  @!P0 BRA `(.L_x_11) ;  /* 0x0000000000108947 */ /* 0x001fea0003800000 */
[----:B------:R-:W-:Y:S02]  /*0880*/  MOV R24, R18 ;  /* 0x0000001200187202 */ /* 0x000fe40000000f00 */
[----:B-1----:R-:W-:-:S07]  /*0890*/  MOV R20, 0x8b0 ;  /* 0x000008b000147802 */ /* 0x002fce0000000f00 */
[----:B------:R-:W-:Y:S05]  /*08a0*/  CALL.REL.NOINC `($__internal_0_$__cuda_sm3x_div_rn_noftz_f32_slowpath) ;  /* 0x0000000c00547944 */ /* 0x000fea0003c00000 */
[----:B------:R-:W-:-:S07]  /*08b0*/  MOV R29, R2 ;  /* 0x00000002001d7202 */ /* 0x000fce0000000f00 */
.L_x_11:
[----:B------:R-:W-:Y:S05]  /*08c0*/  BSYNC.RECONVERGENT B4 ;  /* 0x0000000000047941 */ /* 0x000fea0003800200 */
.L_x_10:
[----:B------:R-:W-:Y:S01]  /*08d0*/  FADD R10, R8, -R5 ;  /* 0x80000005080a7221 */ /* 0x000fe20000000000 */
[-C--:B------:R-:W-:Y:S01]  /*08e0*/  FFMA R27, R4, R15.reuse, R9 ;  /* 0x0000000f041b7223 */ /* 0x080fe20000000009 */
[----:B------:R-:W-:Y:S02]  /*08f0*/  BSSY.RECONVERGENT B4, `(.L_x_12) ;  /* 0x000000c000047945 */ /* 0x000fe40003800200 */
[----:B------:R-:W-:-:S04]  /*0900*/  FFMA R24, R10, -R15, 1 ;  /* 0x3f8000000a187423 */ /* 0x000fc8000000080f */
[----:B------:R-:W0:Y:S08]  /*0910*/  MUFU.RCP R2, R24 ;  /* 0x0000001800027308 */ /* 0x000e300000001000 */
[----:B------:R-:W2:Y:S01]  /*0920*/  FCHK P0, R27, R24 ;  /* 0x000000181b007302 */ /* 0x000ea20000000000 */
[----:B0-----:R-:W-:-:S04]  /*0930*/  FFMA R3, -R24, R2, 1 ;  /* 0x3f80000018037423 */ /* 0x001fc80000000102 */
[----:B------:R-:W-:-:S04]  /*0940*/  FFMA R2, R2, R3, R2 ;  /* 0x0000000302027223 */ /* 0x000fc80000000002 */
[----:B------:R-:W-:-:S04]  /*0950*/  FFMA R3, R27, R2, RZ ;  /* 0x000000021b037223 */ /* 0x000fc800000000ff */
[----:B------:R-:W-:-:S04]  /*0960*/  FFMA R9, -R24, R3, R27 ;  /* 0x0000000318097223 */ /* 0x000fc8000000011b */
[----:B------:R-:W-:Y:S01]  /*0970*/  FFMA R2, R2, R9, R3 ;  /* 0x0000000902027223 */ /* 0x000fe20000000003 */
[----:B--2---:R-:W-:Y:S06]  /*0980*/  @!P0 BRA `(.L_x_13) ;  /* 0x0000000000088947 */ /* 0x004fec0003800000 */
[----:B-1----:R-:W-:-:S07]  /*0990*/  MOV R20, 0x9b0 ;  /* 0x000009b000147802 */ /* 0x002fce0000000f00 */
[----:B------:R-:W-:Y:S05]  /*09a0*/  CALL.REL.NOINC `($__internal_0_$__cuda_sm3x_div_rn_noftz_f32_slowpath) ;  /* 0x0000000c00147944 */ /* 0x000fea0003c00000 */
.L_x_13:
[----:B------:R-:W-:Y:S05]  /*09b0*/  BSYNC.RECONVERGENT B4 ;  /* 0x0000000000047941 */ /* 0x000fea0003800200 */
.L_x_12:
[----:B------:R-:W-:Y:S01]  /*09c0*/  FFMA R9, R10, R2, R4 ;  /* 0x000000020a097223 */ /* 0x000fe20000000004 */
[----:B------:R-:W-:Y:S01]  /*09d0*/  FFMA R10, R29, R0, R8 ;  /* 0x000000001d0a7223 */ /* 0x000fe20000000008 */
[----:B-1----:R-:W0:Y:S02]  /*09e0*/  LDC.64 R20, c[0x0][0x3b0] ;  /* 0x0000ec00ff147b82 */ /* 0x002e240000000a00 */
        /* <DEDUP_REMOVED lines=8> */
[----:B------:R-:W-:Y:S01]  /*0a70*/  IADD3 R25, PT, PT, R6, -0x1, RZ ;  /* 0xffffffff06197810 */ /* 0x000fe20007ffe0ff */
[----:B------:R-:W-:Y:S01]  /*0a80*/  FFMA R8, R27, R15, R2 ;  /* 0x0000000f1b087223 */ /* 0x000fe20000000002 */
[----:B------:R-:W-:Y:S03]  /*0a90*/  BSSY.RECONVERGENT B4, `(.L_x_14) ;  /* 0x000000f000047945 */ /* 0x000fe60003800200 */
        /* <DEDUP_REMOVED lines=14> */
.L_x_15:
[----:B------:R-:W-:Y:S05]  /*0b80*/  BSYNC.RECONVERGENT B4 ;  /* 0x0000000000047941 */ /* 0x000fea0003800200 */
.L_x_14:
        /* <DEDUP_REMOVED lines=14> */
.L_x_17:
[----:B------:R-:W-:Y:S05]  /*0c70*/  BSYNC.RECONVERGENT B4 ;  /* 0x0000000000047941 */ /* 0x000fea0003800200 */
.L_x_16:
        /* <DEDUP_REMOVED lines=27> */
.L_x_19:
[----:B------:R-:W-:Y:S05]  /*0e30*/  BSYNC.RECONVERGENT B4 ;  /* 0x0000000000047941 */ /* 0x000fea0003800200 */
.L_x_18:
        /* <DEDUP_REMOVED lines=14> */
.L_x_21:
[----:B------:R-:W-:Y:S05]  /*0f20*/  BSYNC.RECONVERGENT B4 ;  /* 0x0000000000047941 */ /* 0x000fea0003800200 */
.L_x_20:
[----:B------:R-:W-:Y:S01]  /*0f30*/  FFMA R3, R8, R2, R4 ;  /* 0x0000000208037223 */ /* 0x000fe20000000004 */
[----:B-1----:R-:W-:Y:S01]  /*0f40*/  FFMA R20, R29, R0, R10 ;  /* 0x000000001d147223 */ /* 0x002fe2000000000a */
[----:B------:R-:W-:Y:S02]  /*0f50*/  IADD3 R7, PT, PT, R7, 0x4, RZ ;  /* 0x0000000407077810 */ /* 0x000fe40007ffe0ff */
[-C--:B------:R-:W-:Y:S01]  /*0f60*/  FFMA R8, R3, R19.reuse, R2 ;  /* 0x0000001303087223 */ /* 0x080fe20000000002 */
[-C--:B------:R-:W-:Y:S01]  /*0f70*/  FFMA R3, R20, R19.reuse, R29 ;  /* 0x0000001314037223 */ /* 0x080fe2000000001d */
[----:B------:R-:W-:Y:S02]  /*0f80*/  ISETP.NE.AND P0, PT, R7, RZ, PT ;  /* 0x000000ff0700720c */ /* 0x000fe40003f05270 */
[----:B------:R-:W-:Y:S01]  /*0f90*/  IADD3 R6, PT, PT, R6, 0x4, RZ ;  /* 0x0000000406067810 */ /* 0x000fe20007ffe0ff */
[----:B------:R-:W-:Y:S01]  /*0fa0*/  FADD R9, -R8, -R3 ;  /* 0x8000000308097221 */ /* 0x000fe20000000100 */
[----:B------:R1:W-:Y:S03]  /*0fb0*/  STL [R1+0x8], R8 ;  /* 0x0000080801007387 */ /* 0x0003e60000100800 */
[----:B------:R-:W-:-:S05]  /*0fc0*/  FFMA R2, R9, R19, R10 ;  /* 0x0000001309027223 */ /* 0x000fca000000000a */
[----:B------:R1:W-:Y:S01]  /*0fd0*/  STL.64 [R1], R2 ;  /* 0x0000000201007387 */ /* 0x0003e20000100a00 */
[----:B------:R-:W-:Y:S05]  /*0fe0*/  @P0 BRA `(.L_x_22) ;  /* 0xfffffff400300947 */ /* 0x000fea000383ffff */
.L_x_5:
[----:B------:R-:W-:Y:S05]  /*0ff0*/  BSYNC.RECONVERGENT B3 ;  /* 0x0000000000037941 */ /* 0x000fea0003800200 */
.L_x_4:
[----:B------:R-:W-:-:S13]  /*1000*/  LOP3.LUT P0, R6, R14, 0x3, RZ, 0xc0, !PT ;  /* 0x000000030e067812 */ /* 0x000fda000780c0ff */
[----:B------:R-:W-:Y:S05]  /*1010*/  @!P0 BRA `(.L_x_3) ;  /* 0x0000000000c88947 */ /* 0x000fea0003800000 */
[----:B------:R-:W2:Y:S01]  /*1020*/  LDC.64 R28, c[0x0][0x3b0] ;  /* 0x0000ec00ff1c7b82 */ /* 0x000ea20000000a00 */
[----:B------:R-:W-:Y:S01]  /*1030*/  IMAD R17, R11, R14, R17 ;  /* 0x0000000e0b117224 */ /* 0x000fe200078e0211 */
[----:B------:R-:W-:-:S07]  /*1040*/  IADD3 R6, PT, PT, -R6, RZ, RZ ;  /* 0x000000ff06067210 */ /* 0x000fce0007ffe1ff */
.L_x_27:
[----:B---3--:R-:W3:Y:S01]  /*1050*/  LDL R7, [R16] ;  /* 0x0000000010077983 */ /* 0x008ee20000100800 */
[----:B------:R-:W0:Y:S01]  /*1060*/  MUFU.RCP R23, R18 ;  /* 0x0000001200177308 */ /* 0x000e220000001000 */
[----:B------:R-:W-:Y:S01]  /*1070*/  FADD R9, -R8, -R3 ;  /* 0x8000000308097221 */ /* 0x000fe20000000100 */
[----:B--2---:R-:W-:Y:S01]  /*1080*/  IMAD.WIDE.U32 R20, R17, 0x4, R28 ;  /* 0x0000000411147825 */ /* 0x004fe200078e001c */
[----:B------:R-:W-:Y:S03]  /*1090*/  BSSY.RECONVERGENT B3, `(.L_x_23) ;  /* 0x000000f000037945 */ /* 0x000fe60003800200 */
[----:B------:R-:W-:-:S04]  /*10a0*/  FFMA R10, R9, R15, R2 ;  /* 0x0000000f090a7223 */ /* 0x000fc80000000002 */
[----:B------:R-:W-:-:S04]  /*10b0*/  FFMA R27, R10, R15, R3 ;  /* 0x0000000f0a1b7223 */ /* 0x000fc80000000003 */
[----:B------:R-:W2:Y:S01]  /*10c0*/  FCHK P0, R27, R18 ;  /* 0x000000121b007302 */ /* 0x000ea20000000000 */
[----:B01----:R-:W-:-:S04]  /*10d0*/  FFMA R2, -R18, R23, 1 ;  /* 0x3f80000012027423 */ /* 0x003fc80000000117 */
[----:B------:R-:W-:-:S04]  /*10e0*/  FFMA R9, R23, R2, R23 ;  /* 0x0000000217097223 */ /* 0x000fc80000000017 */
[----:B------:R-:W-:-:S04]  /*10f0*/  FFMA R2, R9, R27, RZ ;  /* 0x0000001b09027223 */ /* 0x000fc800000000ff */
[----:B------:R-:W-:-:S04]  /*1100*/  FFMA R3, -R18, R2, R27 ;  /* 0x0000000212037223 */ /* 0x000fc8000000011b */
[----:B------:R-:W-:Y:S01]  /*1110*/  FFMA R9, R9, R3, R2 ;  /* 0x0000000309097223 */ /* 0x000fe20000000002 */
[----:B---3--:R0:W-:Y:S01]  /*1120*/  STG.E desc[UR4][R20.64], R7 ;  /* 0x0000000714007986 */ /* 0x0081e2000c101904 */
[----:B--2---:R-:W-:Y:S05]  /*1130*/  @!P0 BRA `(.L_x_24) ;  /* 0x0000000000108947 */ /* 0x004fea0003800000 */
[----:B------:R-:W-:Y:S02]  /*1140*/  MOV R24, R18 ;  /* 0x0000001200187202 */ /* 0x000fe40000000f00 */
[----:B0-----:R-:W-:-:S07]  /*1150*/  MOV R20, 0x1170 ;  /* 0x0000117000147802 */ /* 0x001fce0000000f00 */
[----:B------:R-:W-:Y:S05]  /*1160*/  CALL.REL.NOINC `($__internal_0_$__cuda_sm3x_div_rn_noftz_f32_slowpath) ;  /* 0x0000000400247944 */ /* 0x000fea0003c00000 */
[----:B------:R-:W-:-:S07]  /*1170*/  MOV R9, R2 ;  /* 0x0000000200097202 */ /* 0x000fce0000000f00 */
.L_x_24:
[----:B------:R-:W-:Y:S05]  /*1180*/  BSYNC.RECONVERGENT B3 ;  /* 0x0000000000037941 */ /* 0x000fea0003800200 */
.L_x_23:
[----:B0-----:R-:W-:Y:S01]  /*1190*/  FADD R7, R10, -R5 ;  /* 0x800000050a077221 */ /* 0x001fe20000000000 */
        /* <DEDUP_REMOVED lines=13> */
.L_x_26:
[----:B------:R-:W-:Y:S05]  /*1270*/  BSYNC.RECONVERGENT B3 ;  /* 0x0000000000037941 */ /* 0x000fea0003800200 */
.L_x_25:
[----:B------:R-:W-:Y:S01]  /*1280*/  FFMA R7, R7, R2, R4 ;  /* 0x0000000207077223 */ /* 0x000fe20000000004 */
[----:B------:R-:W-:Y:S01]  /*1290*/  FFMA R20, R9, R0, R10 ;  /* 0x0000000009147223 */ /* 0x000fe2000000000a */
        /* <DEDUP_REMOVED lines=10> */
.L_x_3:
[----:B------:R-:W-:Y:S05]  /*1340*/  BSYNC.RECONVERGENT B0 ;  /* 0x0000000000007941 */ /* 0x000fea0003800200 */
.L_x_2:
[----:B01-3--:R-:W0:Y:S01]  /*1350*/  LDC R2, c[0x0][0x3a4] ;  /* 0x0000e900ff027b82 */ /* 0x00be220000000800 */
[----:B------:R-:W-:Y:S01]  /*1360*/  BSSY.RECONVERGENT B0, `(.L_x_28) ;  /* 0x0000022000007945 */ /* 0x000fe20003800200 */
[C---:B0-----:R-:W-:Y:S01]  /*1370*/  FFMA R2, R13.reuse, R2, 1 ;  /* 0x3f8000000d027423 */ /* 0x041fe20000000002 */
[----:B------:R-:W-:-:S03]  /*1380*/  FADD R13, R13, -1 ;  /* 0xbf8000000d0d7421 */ /* 0x000fc60000000000 */
[----:B------:R-:W0:Y:S02]  /*1390*/  F2I.U32.TRUNC.NTZ R4, R2 ;  /* 0x0000000200047305 */ /* 0x000e24000020f000 */
[----:B0-----:R-:W-:-:S04]  /*13a0*/  I2FP.F32.U32 R0, R4 ;  /* 0x0000000400007245 */ /* 0x001fc80000201000 */
[----:B------:R-:W-:Y:S01]  /*13b0*/  FSETP.GT.AND P0, PT, R13, R0, PT ;  /* 0x000000000d00720b */ /* 0x000fe20003f04000 */
[----:B------:R-:W-:-:S12]  /*13c0*/  HFMA2 R0, -RZ, RZ, 0, 0 ;  /* 0x00000000ff007431 */ /* 0x000fd800000001ff */
[----:B------:R-:W-:Y:S05]  /*13d0*/  @!P0 BRA `(.L_x_29) ;  /* 0x0000000000688947 */ /* 0x000fea0003800000 */
[----:B------:R-:W0:Y:S01]  /*13e0*/  LDC.64 R2, c[0x0][0x3b0] ;  /* 0x0000ec00ff027b82 */ /* 0x000e220000000a00 */
[----:B------:R-:W-:Y:S01]  /*13f0*/  MOV R8, R4 ;  /* 0x0000000400087202 */ /* 0x000fe20000000f00 */
[----:B------:R-:W-:Y:S01]  /*1400*/  IMAD R15, R11, R14, RZ ;  /* 0x0000000e0b0f7224 */ /* 0x000fe200078e02ff */
[----:B------:R-:W-:-:S07]  /*1410*/  MOV R0, RZ ;  /* 0x000000ff00007202 */ /* 0x000fce0000000f00 */
.L_x_32:
[----:B------:R-:W-:-:S04]  /*1420*/  IADD3 R17, PT, PT, R15, R8, RZ ;  /* 0x000000080f117210 */ /* 0x000fc80007ffe0ff */
[C---:B0-----:R-:W-:Y:S01]  /*1430*/  IADD3 R7, PT, PT, R17.reuse, -0x1, RZ ;  /* 0xffffffff11077810 */ /* 0x041fe20007ffe0ff */
[----:B0-----:R-:W-:-:S04]  /*1440*/  IMAD.WIDE.U32 R4, R17, 0x4, R2 ;  /* 0x0000000411047825 */ /* 0x001fc800078e0002 */
[----:B------:R-:W-:Y:S01]  /*1450*/  IMAD.WIDE.U32 R6, R7, 0x4, R2 ;  /* 0x0000000407067825 */ /* 0x000fe200078e0002 */
[----:B------:R-:W2:Y:S05]  /*1460*/  LDG.E R19, desc[UR4][R4.64] ;  /* 0x0000000404137981 */ /* 0x000eaa000c1e1900 */
[----:B------:R-:W2:Y:S01]  /*1470*/  LDG.E R6, desc[UR4][R6.64] ;  /* 0x0000000406067981 */ /* 0x000ea2000c1e1900 */
[----:B------:R-:W-:Y:S01]  /*1480*/  IADD3 R8, PT, PT, R8, 0x1, RZ ;  /* 0x0000000108087810 */ /* 0x000fe20007ffe0ff */
[----:B------:R-:W-:Y:S03]  /*1490*/  BSSY.RECONVERGENT B1, `(.L_x_30) ;  /* 0x000000d000017945 */ /* 0x000fe60003800200 */
[----:B------:R-:W-:-:S04]  /*14a0*/  I2FP.F32.U32 R9, R8 ;  /* 0x0000000800097245 */ /* 0x000fc80000201000 */
[----:B------:R-:W-:Y:S02]  /*14b0*/  FSETP.GT.AND P1, PT, R13, R9, PT ;  /* 0x000000090d00720b */ /* 0x000fe40003f24000 */
[----:B--2---:R-:W-:-:S13]  /*14c0*/  FSETP.GT.AND P0, PT, R19, R6, PT ;  /* 0x000000061300720b */ /* 0x004fda0003f04000 */
[----:B------:R-:W-:Y:S05]  /*14d0*/  @!P0 BRA `(.L_x_31) ;  /* 0x0000000000208947 */ /* 0x000fea0003800000 */
[----:B------:R-:W-:-:S05]  /*14e0*/  IADD3 R5, PT, PT, R17, 0x1, RZ ;  /* 0x0000000111057810 */ /* 0x000fca0007ffe0ff */
[----:B------:R-:W-:-:S06]  /*14f0*/  IMAD.WIDE.U32 R4, R5, 0x4, R2 ;  /* 0x0000000405047825 */ /* 0x000fcc00078e0002 */
[----:B------:R-:W2:Y:S02]  /*1500*/  LDG.E R4, desc[UR4][R4.64] ;  /* 0x0000000404047981 */ /* 0x000ea4000c1e1900 */
[----:B--2---:R-:W-:-:S13]  /*1510*/  FSETP.GT.AND P0, PT, R19, R4, PT ;  /* 0x000000041300720b */ /* 0x004fda0003f04000 */
[C---:B------:R-:W-:Y:S02]  /*1520*/  @P0 IADD3 R7, PT, PT, R0.reuse, R15, RZ ;  /* 0x0000000f00070210 */ /* 0x040fe40007ffe0ff */
[----:B------:R-:W-:-:S03]  /*1530*/  @P0 IADD3 R0, PT, PT, R0, 0x1, RZ ;  /* 0x0000000100000810 */ /* 0x000fc60007ffe0ff */
[----:B------:R-:W-:-:S05]  /*1540*/  @P0 IMAD.WIDE R6, R7, 0x4, R2 ;  /* 0x0000000407060825 */ /* 0x000fca00078e0202 */
[----:B------:R0:W-:Y:S02]  /*1550*/  @P0 STG.E desc[UR4][R6.64], R19 ;  /* 0x0000001306000986 */ /* 0x0001e4000c101904 */
.L_x_31:
[----:B------:R-:W-:Y:S05]  /*1560*/  BSYNC.RECONVERGENT B1 ;  /* 0x0000000000017941 */ /* 0x000fea0003800200 */
.L_x_30:
[----:B------:R-:W-:Y:S05]  /*1570*/  @P1 BRA `(.L_x_32) ;  /* 0xfffffffc00a81947 */ /* 0x000fea000383ffff */
.L_x_29:
[----:B------:R-:W-:Y:S05]  /*1580*/  BSYNC.RECONVERGENT B0 ;  /* 0x0000000000007941 */ /* 0x000fea0003800200 */
.L_x_28:
[----:B------:R-:W1:Y:S08]  /*1590*/  LDC.64 R2, c[0x0][0x3b8] ;  /* 0x0000ee00ff027b82 */ /* 0x000e700000000a00 */
[----:B------:R-:W2:Y:S01]  /*15a0*/  LDC.64 R4, c[0x0][0x3c0] ;  /* 0x0000f000ff047b82 */ /* 0x000ea20000000a00 */
[----:B-1----:R-:W-:-:S05]  /*15b0*/  IMAD.WIDE R2, R11, 0x4, R2 ;  /* 0x000000040b027825 */ /* 0x002fca00078e0202 */
[----:B------:R-:W-:Y:S01]  /*15c0*/  STG.E desc[UR4][R2.64], R0 ;  /* 0x0000000002007986 */ /* 0x000fe2000c101904 */
[----:B--2---:R-:W-:-:S05]  /*15d0*/  IMAD.WIDE R4, R11, 0x4, R4 ;  /* 0x000000040b047825 */ /* 0x004fca00078e0204 */
[----:B------:R-:W-:Y:S01]  /*15e0*/  STG.E desc[UR4][R4.64], R12 ;  /* 0x0000000c04007986 */ /* 0x000fe2000c101904 */
[----:B------:R-:W-:Y:S05]  /*15f0*/  EXIT ;  /* 0x000000000000794d */ /* 0x000fea0003800000 */
        .weak           $__internal_0_$__cuda_sm3x_div_rn_noftz_f32_slowpath
        .type           $__internal_0_$__cuda_sm3x_div_rn_noftz_f32_slowpath,@function
        .size           $__internal_0_$__cuda_sm3x_div_rn_noftz_f32_slowpath,(.L_x_45 - $__internal_0_$__cuda_sm3x_div_rn_noftz_f32_slowpath)
$__internal_0_$__cuda_sm3x_div_rn_noftz_f32_slowpath:
[----:B------:R-:W-:Y:S01]  /*1600*/  SHF.R.U32.HI R3, RZ, 0x17, R24 ;  /* 0x00000017ff037819 */ /* 0x000fe20000011618 */
[----:B------:R-:W-:Y:S01]  /*1610*/  BSSY.RECONVERGENT B1, `(.L_x_33) ;  /* 0x0000062000017945 */ /* 0x000fe20003800200 */
[----:B------:R-:W-:Y:S02]  /*1620*/  SHF.R.U32.HI R22, RZ, 0x17, R27 ;  /* 0x00000017ff167819 */ /* 0x000fe4000001161b */
[----:B------:R-:W-:Y:S02]  /*1630*/  LOP3.LUT R3, R3, 0xff, RZ, 0xc0, !PT ;  /* 0x000000ff03037812 */ /* 0x000fe400078ec0ff */
[----:B------:R-:W-:Y:S02]  /*1640*/  LOP3.LUT R22, R22, 0xff, RZ, 0xc0, !PT ;  /* 0x000000ff16167812 */ /* 0x000fe400078ec0ff */
[----:B------:R-:W-:Y:S02]  /*1650*/  IADD3 R2, PT, PT, R3, -0x1, RZ ;  /* 0xffffffff03027810 */ /* 0x000fe40007ffe0ff */
[----:B------:R-:W-:-:S02]  /*1660*/  IADD3 R23, PT, PT, R22, -0x1, RZ ;  /* 0xffffffff16177810 */ /* 0x000fc40007ffe0ff */
[----:B------:R-:W-:-:S04]  /*1670*/  ISETP.GT.U32.AND P0, PT, R2, 0xfd, PT ;  /* 0x000000fd0200780c */ /* 0x000fc80003f04070 */
[----:B------:R-:W-:-:S13]  /*1680*/  ISETP.GT.U32.OR P0, PT, R23, 0xfd, P0 ;  /* 0x000000fd1700780c */ /* 0x000fda0000704470 */
[----:B------:R-:W-:Y:S01]  /*1690*/  @!P0 MOV R21, RZ ;  /* 0x000000ff00158202 */ /* 0x000fe20000000f00 */
[----:B------:R-:W-:Y:S06]  /*16a0*/  @!P0 BRA `(.L_x_34) ;  /* 0x00000000005c8947 */ /* 0x000fec0003800000 */
[----:B------:R-:W-:Y:S02]  /*16b0*/  FSETP.GTU.FTZ.AND P0, PT, |R27|, +INF , PT ;  /* 0x7f8000001b00780b */ /* 0x000fe40003f1c200 */
[----:B------:R-:W-:-:S04]  /*16c0*/  FSETP.GTU.FTZ.AND P1, PT, |R24|, +INF , PT ;  /* 0x7f8000001800780b */ /* 0x000fc80003f3c200 */
[----:B------:R-:W-:-:S13]  /*16d0*/  PLOP3.LUT P0, PT, P0, P1, PT, 0xf8, 0x8f ;  /* 0x00000000008f781c */ /* 0x000fda0000703f70 */
[----:B------:R-:W-:Y:S05]  /*16e0*/  @P0 BRA `(.L_x_35) ;  /* 0x00000004004c0947 */ /* 0x000fea0003800000 */
[----:B------:R-:W-:-:S13]  /*16f0*/  LOP3.LUT P0, RZ, R24, 0x7fffffff, R27, 0xc8, !PT ;  /* 0x7fffffff18ff7812 */ /* 0x000fda000780c81b */
[----:B------:R-:W-:Y:S05]  /*1700*/  @!P0 BRA `(.L_x_36) ;  /* 0x00000004003c8947 */ /* 0x000fea0003800000 */
[C---:B------:R-:W-:Y:S02]  /*1710*/  FSETP.NEU.FTZ.AND P2, PT, |R27|.reuse, +INF , PT ;  /* 0x7f8000001b00780b */ /* 0x040fe40003f5d200 */
[----:B------:R-:W-:Y:S02]  /*1720*/  FSETP.NEU.FTZ.AND P1, PT, |R24|, +INF , PT ;  /* 0x7f8000001800780b */ /* 0x000fe40003f3d200 */
[----:B------:R-:W-:-:S11]  /*1730*/  FSETP.NEU.FTZ.AND P0, PT, |R27|, +INF , PT ;  /* 0x7f8000001b00780b */ /* 0x000fd60003f1d200 */
[----:B------:R-:W-:Y:S05]  /*1740*/  @!P1 BRA !P2, `(.L_x_36) ;  /* 0x00000004002c9947 */ /* 0x000fea0005000000 */
[----:B------:R-:W-:-:S04]  /*1750*/  LOP3.LUT P2, RZ, R27, 0x7fffffff, RZ, 0xc0, !PT ;  /* 0x7fffffff1bff7812 */ /* 0x000fc8000784c0ff */
[----:B------:R-:W-:-:S13]  /*1760*/  PLOP3.LUT P1, PT, P1, P2, PT, 0x2f, 0xf2 ;  /* 0x0000000000f2781c */ /* 0x000fda0000f24577 */
[----:B------:R-:W-:Y:S05]  /*1770*/  @P1 BRA `(.L_x_37) ;  /* 0x0000000400181947 */ /* 0x000fea0003800000 */
[----:B------:R-:W-:-:S04]  /*1780*/  LOP3.LUT P1, RZ, R24, 0x7fffffff, RZ, 0xc0, !PT ;  /* 0x7fffffff18ff7812 */ /* 0x000fc8000782c0ff */
[----:B------:R-:W-:-:S13]  /*1790*/  PLOP3.LUT P0, PT, P0, P1, PT, 0x2f, 0xf2 ;  /* 0x0000000000f2781c */ /* 0x000fda0000702577 */
[----:B------:R-:W-:Y:S05]  /*17a0*/  @P0 BRA `(.L_x_38) ;  /* 0x0000000400000947 */ /* 0x000fea0003800000 */
[----:B------:R-:W-:Y:S02]  /*17b0*/  ISETP.GE.AND P0, PT, R23, RZ, PT ;  /* 0x000000ff1700720c */ /* 0x000fe40003f06270 */
[----:B------:R-:W-:-:S11]  /*17c0*/  ISETP.GE.AND P1, PT, R2, RZ, PT ;  /* 0x000000ff0200720c */ /* 0x000fd60003f26270 */
[----:B------:R-:W-:Y:S01]  /*17d0*/  @P0 MOV R21, RZ ;  /* 0x000000ff00150202 */ /* 0x000fe20000000f00 */
[----:B------:R-:W-:Y:S01]  /*17e0*/  @!P0 FFMA R27, R27, 1.84467440737095516160e+19, RZ ;  /* 0x5f8000001b1b8823 */ /* 0x000fe200000000ff */
[----:B------:R-:W-:Y:S01]  /*17f0*/  @!P0 MOV R21, 0xffffffc0 ;  /* 0xffffffc000158802 */ /* 0x000fe20000000f00 */
[----:B------:R-:W-:-:S03]  /*1800*/  @!P1 FFMA R24, R24, 1.84467440737095516160e+19, RZ ;  /* 0x5f80000018189823 */ /* 0x000fc600000000ff */
[----:B------:R-:W-:-:S07]  /*1810*/  @!P1 IADD3 R21, PT, PT, R21, 0x40, RZ ;  /* 0x0000004015159810 */ /* 0x000fce0007ffe0ff */
.L_x_34:
[----:B------:R-:W-:Y:S01]  /*1820*/  LEA R23, R3, 0xc0800000, 0x17 ;  /* 0xc080000003177811 */ /* 0x000fe200078eb8ff */
[----:B------:R-:W-:Y:S01]  /*1830*/  BSSY.RECONVERGENT B2, `(.L_x_39) ;  /* 0x0000036000027945 */ /* 0x000fe20003800200 */
[----:B------:R-:W-:Y:S02]  /*1840*/  IADD3 R22, PT, PT, R22, -0x7f, RZ ;  /* 0xffffff8116167810 */ /* 0x000fe40007ffe0ff */
[----:B------:R-:W-:-:S04]  /*1850*/  IADD3 R24, PT, PT, -R23, R24, RZ ;  /* 0x0000001817187210 */ /* 0x000fc80007ffe1ff */
[----:B------:R-:W0:Y:S01]  /*1860*/  MUFU.RCP R2, R24 ;  /* 0x0000001800027308 */ /* 0x000e220000001000 */
[----:B------:R-:W-:-:S04]  /*1870*/  FADD.FTZ R25, -R24, -RZ ;  /* 0x800000ff18197221 */ /* 0x000fc80000010100 */
[----:B0-----:R-:W-:-:S04]  /*1880*/  FFMA R23, R2, R25, 1 ;  /* 0x3f80000002177423 */ /* 0x001fc80000000019 */
[----:B------:R-:W-:Y:S01]  /*1890*/  FFMA R23, R2, R23, R2 ;  /* 0x0000001702177223 */ /* 0x000fe20000000002 */
[C---:B------:R-:W-:Y:S01]  /*18a0*/  IMAD R2, R22.reuse, -0x800000, R27 ;  /* 0xff80000016027824 */ /* 0x040fe200078e021b */
[----:B------:R-:W-:-:S03]  /*18b0*/  IADD3 R22, PT, PT, R22, 0x7f, -R3 ;  /* 0x0000007f16167810 */ /* 0x000fc60007ffe803 */
[----:B------:R-:W-:Y:S01]  /*18c0*/  FFMA R24, R2, R23, RZ ;  /* 0x0000001702187223 */ /* 0x000fe200000000ff */
[----:B------:R-:W-:-:S03]  /*18d0*/  IADD3 R21, PT, PT, R22, R21, RZ ;  /* 0x0000001516157210 */ /* 0x000fc60007ffe0ff */
[----:B------:R-:W-:-:S04]  /*18e0*/  FFMA R26, R25, R24, R2 ;  /* 0x00000018191a7223 */ /* 0x000fc80000000002 */
[----:B------:R-:W-:-:S04]  /*18f0*/  FFMA R26, R23, R26, R24 ;  /* 0x0000001a171a7223 */ /* 0x000fc80000000018 */
[----:B------:R-:W-:-:S04]  /*1900*/  FFMA R25, R25, R26, R2 ;  /* 0x0000001a19197223 */ /* 0x000fc80000000002 */
[----:B------:R-:W-:-:S05]  /*1910*/  FFMA R2, R23, R25, R26 ;  /* 0x0000001917027223 */ /* 0x000fca000000001a */
[----:B------:R-:W-:-:S04]  /*1920*/  SHF.R.U32.HI R3, RZ, 0x17, R2 ;  /* 0x00000017ff037819 */ /* 0x000fc80000011602 */
[----:B------:R-:W-:-:S04]  /*1930*/  LOP3.LUT R22, R3, 0xff, RZ, 0xc0, !PT ;  /* 0x000000ff03167812 */ /* 0x000fc800078ec0ff */
[----:B------:R-:W-:-:S04]  /*1940*/  IADD3 R3, PT, PT, R22, R21, RZ ;  /* 0x0000001516037210 */ /* 0x000fc80007ffe0ff */
[----:B------:R-:W-:-:S04]  /*1950*/  IADD3 R22, PT, PT, R3, -0x1, RZ ;  /* 0xffffffff03167810 */ /* 0x000fc80007ffe0ff */
[----:B------:R-:W-:-:S13]  /*1960*/  ISETP.GE.U32.AND P0, PT, R22, 0xfe, PT ;  /* 0x000000fe1600780c */ /* 0x000fda0003f06070 */
[----:B------:R-:W-:Y:S05]  /*1970*/  @!P0 BRA `(.L_x_40) ;  /* 0x0000000000808947 */ /* 0x000fea0003800000 */
[----:B------:R-:W-:-:S13]  /*1980*/  ISETP.GT.AND P0, PT, R3, 0xfe, PT ;  /* 0x000000fe0300780c */ /* 0x000fda0003f04270 */
[----:B------:R-:W-:Y:S05]  /*1990*/  @P0 BRA `(.L_x_41) ;  /* 0x00000000006c0947 */ /* 0x000fea0003800000 */
[----:B------:R-:W-:-:S13]  /*19a0*/  ISETP.GE.AND P0, PT, R3, 0x1, PT ;  /* 0x000000010300780c */ /* 0x000fda0003f06270 */
[----:B------:R-:W-:Y:S05]  /*19b0*/  @P0 BRA `(.L_x_42) ;  /* 0x0000000000740947 */ /* 0x000fea0003800000 */
[----:B------:R-:W-:Y:S02]  /*19c0*/  ISETP.GE.AND P0, PT, R3, -0x18, PT ;  /* 0xffffffe80300780c */ /* 0x000fe40003f06270 */
[----:B------:R-:W-:-:S11]  /*19d0*/  LOP3.LUT R2, R2, 0x80000000, RZ, 0xc0, !PT ;  /* 0x8000000002027812 */ /* 0x000fd600078ec0ff */
[----:B------:R-:W-:Y:S05]  /*19e0*/  @!P0 BRA `(.L_x_42) ;  /* 0x0000000000688947 */ /* 0x000fea0003800000 */
[CCC-:B------:R-:W-:Y:S01]  /*19f0*/  FFMA.RZ R21, R23.reuse, R25.reuse, R26.reuse ;  /* 0x0000001917157223 */ /* 0x1c0fe2000000c01a */
[CCC-:B------:R-:W-:Y:S01]  /*1a00*/  FFMA.RP R22, R23.reuse, R25.reuse, R26.reuse ;  /* 0x0000001917167223 */ /* 0x1c0fe2000000801a */
[----:B------:R-:W-:Y:S01]  /*1a10*/  FFMA.RM R25, R23, R25, R26 ;  /* 0x0000001917197223 */ /* 0x000fe2000000401a */
[----:B------:R-:W-:Y:S02]  /*1a20*/  IADD3 R23, PT, PT, R3, 0x20, RZ ;  /* 0x0000002003177810 */ /* 0x000fe40007ffe0ff */
[----:B------:R-:W-:Y:S02]  /*1a30*/  LOP3.LUT R21, R21, 0x7fffff, RZ, 0xc0, !PT ;  /* 0x007fffff15157812 */ /* 0x000fe400078ec0ff */
[----:B------:R-:W-:Y:S02]  /*1a40*/  ISETP.NE.AND P2, PT, R3, RZ, PT ;  /* 0x000000ff0300720c */ /* 0x000fe40003f45270 */
[----:B------:R-:W-:Y:S02]  /*1a50*/  LOP3.LUT R24, R21, 0x800000, RZ, 0xfc, !PT ;  /* 0x0080000015187812 */ /* 0x000fe400078efcff */
[----:B------:R-:W-:-:S02]  /*1a60*/  ISETP.NE.AND P1, PT, R3, RZ, PT ;  /* 0x000000ff0300720c */ /* 0x000fc40003f25270 */
[----:B------:R-:W-:Y:S02]  /*1a70*/  IADD3 R3, PT, PT, -R3, RZ, RZ ;  /* 0x000000ff03037210 */ /* 0x000fe40007ffe1ff */
[----:B------:R-:W-:Y:S02]  /*1a80*/  SHF.L.U32 R23, R24, R23, RZ ;  /* 0x0000001718177219 */ /* 0x000fe400000006ff */
[----:B------:R-:W-:Y:S02]  /*1a90*/  FSETP.NEU.FTZ.AND P0, PT, R22, R25, PT ;  /* 0x000000191600720b */ /* 0x000fe40003f1d000 */
[----:B------:R-:W-:Y:S02]  /*1aa0*/  SEL R3, R3, RZ, P2 ;  /* 0x000000ff03037207 */ /* 0x000fe40001000000 */
[----:B------:R-:W-:Y:S02]  /*1ab0*/  ISETP.NE.AND P1, PT, R23, RZ, P1 ;  /* 0x000000ff1700720c */ /* 0x000fe40000f25270 */
[----:B------:R-:W-:-:S02]  /*1ac0*/  SHF.R.U32.HI R24, RZ, R3, R24 ;  /* 0x00000003ff187219 */ /* 0x000fc40000011618 */
[----:B------:R-:W-:Y:S02]  /*1ad0*/  PLOP3.LUT P0, PT, P0, P1, PT, 0xf8, 0x8f ;  /* 0x00000000008f781c */ /* 0x000fe40000703f70 */
[----:B------:R-:W-:Y:S02]  /*1ae0*/  SHF.R.U32.HI R21, RZ, 0x1, R24 ;  /* 0x00000001ff157819 */ /* 0x000fe40000011618 */
[----:B------:R-:W-:-:S04]  /*1af0*/  SEL R22, RZ, 0x1, !P0 ;  /* 0x00000001ff167807 */ /* 0x000fc80004000000 */
[----:B------:R-:W-:-:S04]  /*1b00*/  LOP3.LUT R3, R22, 0x1, R21, 0xf8, !PT ;  /* 0x0000000116037812 */ /* 0x000fc800078ef815 */
[----:B------:R-:W-:-:S04]  /*1b10*/  LOP3.LUT R24, R3, R24, RZ, 0xc0, !PT ;  /* 0x0000001803187212 */ /* 0x000fc800078ec0ff */
[----:B------:R-:W-:-:S04]  /*1b20*/  IADD3 R21, PT, PT, R21, R24, RZ ;  /* 0x0000001815157210 */ /* 0x000fc80007ffe0ff */
[----:B------:R-:W-:Y:S01]  /*1b30*/  LOP3.LUT R2, R21, R2, RZ, 0xfc, !PT ;  /* 0x0000000215027212 */ /* 0x000fe200078efcff */
[----:B------:R-:W-:Y:S06]  /*1b40*/  BRA `(.L_x_42) ;  /* 0x0000000000107947 */ /* 0x000fec0003800000 */
.L_x_41:
[----:B------:R-:W-:-:S04]  /*1b50*/  LOP3.LUT R2, R2, 0x80000000, RZ, 0xc0, !PT ;  /* 0x8000000002027812 */ /* 0x000fc800078ec0ff */
[----:B------:R-:W-:Y:S01]  /*1b60*/  LOP3.LUT R2, R2, 0x7f800000, RZ, 0xfc, !PT ;  /* 0x7f80000002027812 */ /* 0x000fe200078efcff */
[----:B------:R-:W-:Y:S06]  /*1b70*/  BRA `(.L_x_42) ;  /* 0x0000000000047947 */ /* 0x000fec0003800000 */
.L_x_40:
[----:B------:R-:W-:-:S07]  /*1b80*/  LEA R2, R21, R2, 0x17 ;  /* 0x0000000215027211 */ /* 0x000fce00078eb8ff */
.L_x_42:
[----:B------:R-:W-:Y:S05]  /*1b90*/  BSYNC.RECONVERGENT B2 ;  /* 0x0000000000027941 */ /* 0x000fea0003800200 */
.L_x_39:
[----:B------:R-:W-:Y:S05]  /*1ba0*/  BRA `(.L_x_43) ;  /* 0x0000000000207947 */ /* 0x000fea0003800000 */
.L_x_38:
[----:B------:R-:W-:-:S04]  /*1bb0*/  LOP3.LUT R24, R24, 0x80000000, R27, 0x48, !PT ;  /* 0x8000000018187812 */ /* 0x000fc800078e481b */
[----:B------:R-:W-:Y:S01]  /*1bc0*/  LOP3.LUT R2, R24, 0x7f800000, RZ, 0xfc, !PT ;  /* 0x7f80000018027812 */ /* 0x000fe200078efcff */
[----:B------:R-:W-:Y:S06]  /*1bd0*/  BRA `(.L_x_43) ;  /* 0x0000000000147947 */ /* 0x000fec0003800000 */
.L_x_37:
[----:B------:R-:W-:Y:S01]  /*1be0*/  LOP3.LUT R2, R24, 0x80000000, R27, 0x48, !PT ;  /* 0x8000000018027812 */ /* 0x000fe200078e481b */
[----:B------:R-:W-:Y:S06]  /*1bf0*/  BRA `(.L_x_43) ;  /* 0x00000000000c7947 */ /* 0x000fec0003800000 */
.L_x_36:
[----:B------:R-:W0:Y:S01]  /*1c00*/  MUFU.RSQ R2, -QNAN ;  /* 0xffc0000000027908 */ /* 0x000e220000001400 */
[----:B------:R-:W-:Y:S05]  /*1c10*/  BRA `(.L_x_43) ;  /* 0x0000000000047947 */ /* 0x000fea0003800000 */
.L_x_35:
[----:B------:R-:W-:-:S07]  /*1c20*/  FADD.FTZ R2, R27, R24 ;  /* 0x000000181b027221 */ /* 0x000fce0000010000 */
.L_x_43:
[----:B------:R-:W-:Y:S05]  /*1c30*/  BSYNC.RECONVERGENT B1 ;  /* 0x0000000000017941 */ /* 0x000fea0003800200 */
.L_x_33:
[----:B------:R-:W-:-:S04]  /*1c40*/  HFMA2 R21, -RZ, RZ, 0, 0 ;  /* 0x00000000ff157431 */ /* 0x000fc800000001ff */
[----:B0-----:R-:W-:Y:S05]  /*1c50*/  RET.REL.NODEC R20 `(_Z7roSolvePfiifS_ifiS_PiS_fffi) ;  /* 0xffffffe014e87950 */ /* 0x001fea0003c3ffff */
.L_x_44:
[----:B------:R-:W-:-:S00]  /*1c60*/  BRA `(.L_x_44) ;  /* 0xfffffffc00fc7947 */ /* 0x000fc0000383ffff */
[----:B------:R-:W-:-:S00]  /*1c70*/  NOP ;  /* 0x0000000000007918 */ /* 0x000fc00000000000 */
        /* <DEDUP_REMOVED lines=8> */
.L_x_45:


//--------------------- .nv.shared.reserved.0     --------------------------
	.section	.nv.shared.reserved.0,"aw",@nobits
	.weak		__nv_reservedSMEM_offset_0_alias
	.size		__nv_reservedSMEM_offset_0_alias, 0, 64
	.other		__nv_reservedSMEM_offset_0_alias,@"STO_CUDA_RESERVED_SHARED STV_DEFAULT"
__nv_reservedSMEM_offset_0_alias:
	.zero		0
	.zero		64


//--------------------- .nv.constant0._Z7roSolvePfiifS_ifiS_PiS_fffi --------------------------
	.section	.nv.constant0._Z7roSolvePfiifS_ifiS_PiS_fffi,"a",@progbits
	.sectionflags	@""
	.align	4
.nv.constant0._Z7roSolvePfiifS_ifiS_PiS_fffi:
	.zero		984


//--------------------- SYMBOLS --------------------------

	.type		.nv.reservedSmem.offset0,@object
	.size		.nv.reservedSmem.offset0,0x4
